	.target	sm_90a

	.elftype	@"ET_EXEC"


//--------------------- .note.nv.tkinfo           --------------------------
	.section	.note.nv.tkinfo,"",@"SHT_NOTE"
	.sectionflags	@"SHF_NOTE_NV_TKINFO"
	.tkinfo
        /*0018*/ 	.word	0x00000002
        /*0030*/ 	.string	""
        /*0030*/ 	.string	"ptxas"
        /*0030*/ 	.string	"Cuda compilation tools, release 13.0, V13.0.88"
        /*0030*/ 	.string	"Build cuda_13.0.r13.0/compiler.36424714_0"
        /*0030*/ 	.string	"-arch sm_90a -m 64 "



//--------------------- .note.nv.cuinfo           --------------------------
	.section	.note.nv.cuinfo,"",@"SHT_NOTE"
	.sectionflags	@"SHF_NOTE_NV_CUINFO"
        /*0018*/ 	.short	0x0002
        /*001a*/ 	.short	0x005a
        /*001c*/ 	.short	0x0082
	.zero		2


//--------------------- .nv.info                  --------------------------
	.section	.nv.info,"",@"SHT_CUDA_INFO"
	.align	4


	//----- nvinfo : EIATTR_REGCOUNT
	.align		4
        /*0000*/ 	.byte	0x04, 0x2f
        /*0002*/ 	.short	(.L_15 - .L_14)
	.align		4
.L_14:
        /*0004*/ 	.word	index@(_ZN7cutlass13device_kernelINS_4gemm6kernel13GemmUniversalIN4cute5tupleIJiiiiEEENS1_10collective13CollectiveMmaINS1_34MainloopSm90TmaGmmaWarpSpecializedILi3ENS5_IJNS4_1CILi1EEESB_SB_EEENS1_35KernelTmaWarpSpecializedCooperativeEEENS5_IJNSA_ILi128EEENSA_ILi64EEESF_EEENS_10tfloat32_tENS5_IJlSB_lEEESI_SJ_NS4_8TiledMMAINS4_8MMA_AtomIJNS4_4SM904GMMA29MMA_64x64x8_F32TF32TF32_SS_TNILNSN_7ScaleInE1ELSP_1EEEEEENS4_6LayoutINS5_IJNSA_ILi2EEESB_SB_EEENS5_IJSB_NSA_ILi0EEESV_EEEEENS5_IJNS4_10UnderscoreESY_SY_EEEEENS4_13SM90_TMA_LOADENS4_14ComposedLayoutINS4_7SwizzleILi3ELi4ELi3EEENS4_18smem_ptr_flag_bitsILi32EEENSS_INS5_IJNSA_ILi8EEENSA_ILi32EEEEEENS5_IJS18_SB_EEEEEEEvNS4_8identityES11_S1C_vS1D_EENS_8epilogue10collective6detail29Sm90TmaWarpSpecializedAdapterINS1G_15DefaultEpilogueISI_SJ_SJ_NS1F_6thread17LinearCombinationISI_Li1EffLNS1K_9ScaleType4KindE0ELNS_15FloatRoundStyleE2ESI_EENS1_15EpilogueDefaultEEEEEvvEEEEvNT_6ParamsE)
        /*0008*/ 	.word	0x000000a8


	//----- nvinfo : EIATTR_FRAME_SIZE
	.align		4
.L_15:
        /*000c*/ 	.byte	0x04, 0x11
        /*000e*/ 	.short	(.L_17 - .L_16)
	.align		4
.L_16:
        /*0010*/ 	.word	index@(_ZN7cutlass13device_kernelINS_4gemm6kernel13GemmUniversalIN4cute5tupleIJiiiiEEENS1_10collective13CollectiveMmaINS1_34MainloopSm90TmaGmmaWarpSpecializedILi3ENS5_IJNS4_1CILi1EEESB_SB_EEENS1_35KernelTmaWarpSpecializedCooperativeEEENS5_IJNSA_ILi128EEENSA_ILi64EEESF_EEENS_10tfloat32_tENS5_IJlSB_lEEESI_SJ_NS4_8TiledMMAINS4_8MMA_AtomIJNS4_4SM904GMMA29MMA_64x64x8_F32TF32TF32_SS_TNILNSN_7ScaleInE1ELSP_1EEEEEENS4_6LayoutINS5_IJNSA_ILi2EEESB_SB_EEENS5_IJSB_NSA_ILi0EEESV_EEEEENS5_IJNS4_10UnderscoreESY_SY_EEEEENS4_13SM90_TMA_LOADENS4_14ComposedLayoutINS4_7SwizzleILi3ELi4ELi3EEENS4_18smem_ptr_flag_bitsILi32EEENSS_INS5_IJNSA_ILi8EEENSA_ILi32EEEEEENS5_IJS18_SB_EEEEEEEvNS4_8identityES11_S1C_vS1D_EENS_8epilogue10collective6detail29Sm90TmaWarpSpecializedAdapterINS1G_15DefaultEpilogueISI_SJ_SJ_NS1F_6thread17LinearCombinationISI_Li1EffLNS1K_9ScaleType4KindE0ELNS_15FloatRoundStyleE2ESI_EENS1_15EpilogueDefaultEEEEEvvEEEEvNT_6ParamsE)
        /*0014*/ 	.word	0x00000000


	//----- nvinfo : EIATTR_MIN_STACK_SIZE
	.align		4
.L_17:
        /*0018*/ 	.byte	0x04, 0x12
        /*001a*/ 	.short	(.L_19 - .L_18)
	.align		4
.L_18:
        /*001c*/ 	.word	index@(_ZN7cutlass13device_kernelINS_4gemm6kernel13GemmUniversalIN4cute5tupleIJiiiiEEENS1_10collective13CollectiveMmaINS1_34MainloopSm90TmaGmmaWarpSpecializedILi3ENS5_IJNS4_1CILi1EEESB_SB_EEENS1_35KernelTmaWarpSpecializedCooperativeEEENS5_IJNSA_ILi128EEENSA_ILi64EEESF_EEENS_10tfloat32_tENS5_IJlSB_lEEESI_SJ_NS4_8TiledMMAINS4_8MMA_AtomIJNS4_4SM904GMMA29MMA_64x64x8_F32TF32TF32_SS_TNILNSN_7ScaleInE1ELSP_1EEEEEENS4_6LayoutINS5_IJNSA_ILi2EEESB_SB_EEENS5_IJSB_NSA_ILi0EEESV_EEEEENS5_IJNS4_10UnderscoreESY_SY_EEEEENS4_13SM90_TMA_LOADENS4_14ComposedLayoutINS4_7SwizzleILi3ELi4ELi3EEENS4_18smem_ptr_flag_bitsILi32EEENSS_INS5_IJNSA_ILi8EEENSA_ILi32EEEEEENS5_IJS18_SB_EEEEEEEvNS4_8identityES11_S1C_vS1D_EENS_8epilogue10collective6detail29Sm90TmaWarpSpecializedAdapterINS1G_15DefaultEpilogueISI_SJ_SJ_NS1F_6thread17LinearCombinationISI_Li1EffLNS1K_9ScaleType4KindE0ELNS_15FloatRoundStyleE2ESI_EENS1_15EpilogueDefaultEEEEEvvEEEEvNT_6ParamsE)
        /*0020*/ 	.word	0x00000000
.L_19:


//--------------------- .nv.compat                --------------------------
	.section	.nv.compat,"",@"SHT_CUDA_COMPAT_INFO"
	.align	4
        /*0000*/ 	.byte	0x02, 0x09, 0x01, 0x00, 0x02, 0x02, 0x04, 0x00, 0x02, 0x05, 0x05, 0x00, 0x03, 0x07, 0x01, 0x01
        /*0010*/ 	.byte	0x02, 0x03, 0x01, 0x00, 0x02, 0x06, 0x01, 0x00, 0x04, 0x0b, 0x08, 0x00, 0x00, 0x00, 0x00, 0x00
        /*0020*/ 	.byte	0x00, 0x00, 0x00, 0x00


//--------------------- .nv.info._ZN7cutlass13device_kernelINS_4gemm6kernel13GemmUniversalIN4cute5tupleIJiiiiEEENS1_10collective13CollectiveMmaINS1_34MainloopSm90TmaGmmaWarpSpecializedILi3ENS5_IJNS4_1CILi1EEESB_SB_EEENS1_35KernelTmaWarpSpecializedCooperativeEEENS5_IJNSA_ILi128EEENSA_ILi64EEESF_EEENS_10tfloat32_tENS5_IJlSB_lEEESI_SJ_NS4_8TiledMMAINS4_8MMA_AtomIJNS4_4SM904GMMA29MMA_64x64x8_F32TF32TF32_SS_TNILNSN_7ScaleInE1ELSP_1EEEEEENS4_6LayoutINS5_IJNSA_ILi2EEESB_SB_EEENS5_IJSB_NSA_ILi0EEESV_EEEEENS5_IJNS4_10UnderscoreESY_SY_EEEEENS4_13SM90_TMA_LOADENS4_14ComposedLayoutINS4_7SwizzleILi3ELi4ELi3EEENS4_18smem_ptr_flag_bitsILi32EEENSS_INS5_IJNSA_ILi8EEENSA_ILi32EEEEEENS5_IJS18_SB_EEEEEEEvNS4_8identityES11_S1C_vS1D_EENS_8epilogue10collective6detail29Sm90TmaWarpSpecializedAdapterINS1G_15DefaultEpilogueISI_SJ_SJ_NS1F_6thread17LinearCombinationISI_Li1EffLNS1K_9ScaleType4KindE0ELNS_15FloatRoundStyleE2ESI_EENS1_15EpilogueDefaultEEEEEvvEEEEvNT_6ParamsE --------------------------
	.section	.nv.info._ZN7cutlass13device_kernelINS_4gemm6kernel13GemmUniversalIN4cute5tupleIJiiiiEEENS1_10collective13CollectiveMmaINS1_34MainloopSm90TmaGmmaWarpSpecializedILi3ENS5_IJNS4_1CILi1EEESB_SB_EEENS1_35KernelTmaWarpSpecializedCooperativeEEENS5_IJNSA_ILi128EEENSA_ILi64EEESF_EEENS_10tfloat32_tENS5_IJlSB_lEEESI_SJ_NS4_8TiledMMAINS4_8MMA_AtomIJNS4_4SM904GMMA29MMA_64x64x8_F32TF32TF32_SS_TNILNSN_7ScaleInE1ELSP_1EEEEEENS4_6LayoutINS5_IJNSA_ILi2EEESB_SB_EEENS5_IJSB_NSA_ILi0EEESV_EEEEENS5_IJNS4_10UnderscoreESY_SY_EEEEENS4_13SM90_TMA_LOADENS4_14ComposedLayoutINS4_7SwizzleILi3ELi4ELi3EEENS4_18smem_ptr_flag_bitsILi32EEENSS_INS5_IJNSA_ILi8EEENSA_ILi32EEEEEENS5_IJS18_SB_EEEEEEEvNS4_8identityES11_S1C_vS1D_EENS_8epilogue10collective6detail29Sm90TmaWarpSpecializedAdapterINS1G_15DefaultEpilogueISI_SJ_SJ_NS1F_6thread17LinearCombinationISI_Li1EffLNS1K_9ScaleType4KindE0ELNS_15FloatRoundStyleE2ESI_EENS1_15EpilogueDefaultEEEEEvvEEEEvNT_6ParamsE,"",@"SHT_CUDA_INFO"
	.sectionflags	@""
	.align	4


	//----- nvinfo : EIATTR_CUDA_API_VERSION
	.align		4
        /*0000*/ 	.byte	0x04, 0x37
        /*0002*/ 	.short	(.L_21 - .L_20)
.L_20:
        /*0004*/ 	.word	0x00000082


	//----- nvinfo : EIATTR_KPARAM_INFO
	.align		4
.L_21:
        /*0008*/ 	.byte	0x04, 0x17
        /*000a*/ 	.short	(.L_23 - .L_22)
.L_22:
        /*000c*/ 	.word	0x00000000
        /*0010*/ 	.short	0x0000
        /*0012*/ 	.short	0x0070
        /*0014*/ 	.byte	0x00, 0xf0, 0x01, 0x10


	//----- nvinfo : EIATTR_SPARSE_MMA_MASK
	.align		4
.L_23:
        /*0018*/ 	.byte	0x03, 0x50
        /*001a*/ 	.short	0x0000


	//----- nvinfo : EIATTR_MAXREG_COUNT
	.align		4
        /*001c*/ 	.byte	0x03, 0x1b
        /*001e*/ 	.short	0x00a8


	//----- nvinfo : EIATTR_NUM_BARRIERS
	.align		4
        /*0020*/ 	.byte	0x02, 0x4c
        /*0022*/ 	.byte	0x01
	.zero		1


	//----- nvinfo : EIATTR_EXTERNS
	.align		4
        /*0024*/ 	.byte	0x04, 0x0f
        /*0026*/ 	.short	(.L_25 - .L_24)


	//   ....[0]....
	.align		4
.L_24:
        /*0028*/ 	.word	index@(__assertfail)


	//----- nvinfo : EIATTR_MERCURY_ISA_VERSION
	.align		4
.L_25:
        /*002c*/ 	.byte	0x03, 0x5f
        /*002e*/ 	.short	0x0101


	//----- nvinfo : EIATTR_INT_WARP_WIDE_INSTR_OFFSETS
	.align		4
        /*0030*/ 	.byte	0x04, 0x31
        /*0032*/ 	.short	(.L_27 - .L_26)


	//   ....[0]....
.L_26:
        /*0034*/ 	.word	0x000003d0


	//   ....[1]....
        /*0038*/ 	.word	0x000003e0


	//   ....[2]....
        /*003c*/ 	.word	0x000004a0


	//----- nvinfo : EIATTR_COOP_GROUP_MASK_REGIDS
	.align		4
.L_27:
        /*0040*/ 	.byte	0x04, 0x29
        /*0042*/ 	.short	(.L_29 - .L_28)


	//   ....[0]....
.L_28:
        /*0044*/ 	.word	0xffffffff


	//   ....[1]....
        /*0048*/ 	.word	0xffffffff


	//   ....[2]....
        /*004c*/ 	.word	0xffffffff


	//   ....[3]....
        /*0050*/ 	.word	0xffffffff


	//   ....[4]....
        /*0054*/ 	.word	0xffffffff


	//----- nvinfo : EIATTR_COOP_GROUP_INSTR_OFFSETS
	.align		4
.L_29:
        /*0058*/ 	.byte	0x04, 0x28
        /*005a*/ 	.short	(.L_31 - .L_30)


	//   ....[0]....
.L_30:
        /*005c*/ 	.word	0x00000060


	//   ....[1]....
        /*0060*/ 	.word	0x00000070


	//   ....[2]....
        /*0064*/ 	.word	0x00000130


	//   ....[3]....
        /*0068*/ 	.word	0x000002a0


	//   ....[4]....
        /*006c*/ 	.word	0x000011a0


	//----- nvinfo : EIATTR_REG_RECONFIG
	.align		4
.L_31:
        /*0070*/ 	.byte	0x01, 0x54
	.zero		2


	//----- nvinfo : EIATTR_SYSCALL_OFFSETS
	.align		4
        /*0074*/ 	.byte	0x04, 0x46
        /*0076*/ 	.short	(.L_33 - .L_32)


	//   ....[0]....
.L_32:
        /*0078*/ 	.word	0x00001390


	//----- nvinfo : EIATTR_MBARRIER_INSTR_OFFSETS
	.align		4
.L_33:
        /*007c*/ 	.byte	0x04, 0x39
        /*007e*/ 	.short	(.L_35 - .L_34)


	//   ....[0]....
.L_34:
        /*0080*/ 	.word	0x00000230
        /*0084*/ 	.word	0x000000ff
        /*0088*/ 	.word	0x00000000
        /*008c*/ 	.short	0x0100
        /*008e*/ 	.byte	0x08
	.zero		1


	//   ....[1]....
        /*0090*/ 	.word	0x00000240
        /*0094*/ 	.word	0x000000ff
        /*0098*/ 	.word	0x00000018
        /*009c*/ 	.short	0x0100
        /*009e*/ 	.byte	0x08
	.zero		1


	//   ....[2]....
        /*00a0*/ 	.word	0x00000250
        /*00a4*/ 	.word	0x000000ff
        /*00a8*/ 	.word	0x00000008
        /*00ac*/ 	.short	0x0100
        /*00ae*/ 	.byte	0x08
	.zero		1


	//   ....[3]....
        /*00b0*/ 	.word	0x00000260
        /*00b4*/ 	.word	0x000000ff
        /*00b8*/ 	.word	0x00000020
        /*00bc*/ 	.short	0x0100
        /*00be*/ 	.byte	0x08
	.zero		1


	//   ....[4]....
        /*00c0*/ 	.word	0x00000270
        /*00c4*/ 	.word	0x000000ff
        /*00c8*/ 	.word	0x00000010
        /*00cc*/ 	.short	0x0100
        /*00ce*/ 	.byte	0x08
	.zero		1


	//   ....[5]....
        /*00d0*/ 	.word	0x00000280
        /*00d4*/ 	.word	0x000000ff
        /*00d8*/ 	.word	0x00000028
        /*00dc*/ 	.short	0x0100
        /*00de*/ 	.byte	0x08
	.zero		1


	//   ....[6]....
        /*00e0*/ 	.word	0x00000520
        /*00e4*/ 	.word	0x000000ff
        /*00e8*/ 	.word	0x00000040
        /*00ec*/ 	.short	0x0100
        /*00ee*/ 	.byte	0x08
	.zero		1


	//   ....[7]....
        /*00f0*/ 	.word	0x000005a0
        /*00f4*/ 	.word	0x000000ff
        /*00f8*/ 	.word	0x00000048
        /*00fc*/ 	.short	0x0100
        /*00fe*/ 	.byte	0x08
	.zero		1


	//   ....[8]....
        /*0100*/ 	.word	0x00001410
        /*0104*/ 	.word	0x00000003
        /*0108*/ 	.word	0x00000000
        /*010c*/ 	.short	0x010a
        /*010e*/ 	.byte	0x3f
	.zero		1


	//   ....[9]....
        /*0110*/ 	.word	0x00001470
        /*0114*/ 	.word	0x00000003
        /*0118*/ 	.word	0x00000000
        /*011c*/ 	.short	0x010a
        /*011e*/ 	.byte	0x3f
	.zero		1


	//   ....[10]....
        /*0120*/ 	.word	0x00001d20
        /*0124*/ 	.word	0x000000ff
        /*0128*/ 	.word	0x00000000
        /*012c*/ 	.short	0x010a
        /*012e*/ 	.byte	0x04
	.zero		1


	//   ....[11]....
        /*0130*/ 	.word	0x00001d60
        /*0134*/ 	.word	0x000000ff
        /*0138*/ 	.word	0x00000000
        /*013c*/ 	.short	0x010a
        /*013e*/ 	.byte	0x04
	.zero		1


	//   ....[12]....
        /*0140*/ 	.word	0x00002500
        /*0144*/ 	.word	0x000000ff
        /*0148*/ 	.word	0x00000000
        /*014c*/ 	.short	0x0101
        /*014e*/ 	.byte	0x0a
	.zero		1


	//   ....[13]....
        /*0150*/ 	.word	0x000026e0
        /*0154*/ 	.word	0x000000ff
        /*0158*/ 	.word	0x00000000
        /*015c*/ 	.short	0x0101
        /*015e*/ 	.byte	0x06
	.zero		1


	//   ....[14]....
        /*0160*/ 	.word	0x00005a10
        /*0164*/ 	.word	0x0000000e
        /*0168*/ 	.word	0x00000018
        /*016c*/ 	.short	0x010a
        /*016e*/ 	.byte	0x3f
	.zero		1


	//   ....[15]....
        /*0170*/ 	.word	0x00005fd0
        /*0174*/ 	.word	0x00000006
        /*0178*/ 	.word	0x00000048
        /*017c*/ 	.short	0x0101
        /*017e*/ 	.byte	0x3f
	.zero		1


	//   ....[16]....
        /*0180*/ 	.word	0x000066f0
        /*0184*/ 	.word	0x00000007
        /*0188*/ 	.word	0x00000000
        /*018c*/ 	.short	0x010a
        /*018e*/ 	.byte	0x3f
	.zero		1


	//   ....[17]....
        /*0190*/ 	.word	0x00006770
        /*0194*/ 	.word	0x00000009
        /*0198*/ 	.word	0x00000000
        /*019c*/ 	.short	0x010a
        /*019e*/ 	.byte	0x3f
	.zero		1


	//   ....[18]....
        /*01a0*/ 	.word	0x00006800
        /*01a4*/ 	.word	0x00000003
        /*01a8*/ 	.word	0x00000000
        /*01ac*/ 	.short	0x010a
        /*01ae*/ 	.byte	0x3f
	.zero		1


	//   ....[19]....
        /*01b0*/ 	.word	0x00006860
        /*01b4*/ 	.word	0x00000003
        /*01b8*/ 	.word	0x00000000
        /*01bc*/ 	.short	0x010a
        /*01be*/ 	.byte	0x3f
	.zero		1


	//   ....[20]....
        /*01c0*/ 	.word	0x000068c0
        /*01c4*/ 	.word	0x00000004
        /*01c8*/ 	.word	0x00000000
        /*01cc*/ 	.short	0x010a
        /*01ce*/ 	.byte	0x3f
	.zero		1


	//   ....[21]....
        /*01d0*/ 	.word	0x00006990
        /*01d4*/ 	.word	0x0000000e
        /*01d8*/ 	.word	0x00000018
        /*01dc*/ 	.short	0x010a
        /*01de*/ 	.byte	0x3f
	.zero		1


	//   ....[22]....
        /*01e0*/ 	.word	0x00006a60
        /*01e4*/ 	.word	0x00000007
        /*01e8*/ 	.word	0x00000000
        /*01ec*/ 	.short	0x010a
        /*01ee*/ 	.byte	0x3f
	.zero		1


	//   ....[23]....
        /*01f0*/ 	.word	0x00006ab0
        /*01f4*/ 	.word	0x00000009
        /*01f8*/ 	.word	0x00000000
        /*01fc*/ 	.short	0x010a
        /*01fe*/ 	.byte	0x3f
	.zero		1


	//----- nvinfo : EIATTR_NUM_MBARRIERS
	.align		4
.L_35:
        /*0200*/ 	.byte	0x03, 0x38
        /*0202*/ 	.short	0x0008


	//----- nvinfo : EIATTR_EXIT_INSTR_OFFSETS
	.align		4
        /*0204*/ 	.byte	0x04, 0x1c
        /*0206*/ 	.short	(.L_37 - .L_36)


	//   ....[0]....
.L_36:
        /*0208*/ 	.word	0x00000640


	//   ....[1]....
        /*020c*/ 	.word	0x00000f00


	//   ....[2]....
        /*0210*/ 	.word	0x000050f0


	//   ....[3]....
        /*0214*/ 	.word	0x00005720


	//   ....[4]....
        /*0218*/ 	.word	0x00006850


	//----- nvinfo : EIATTR_MAX_THREADS
	.align		4
.L_37:
        /*021c*/ 	.byte	0x04, 0x05
        /*021e*/ 	.short	(.L_39 - .L_38)
.L_38:
        /*0220*/ 	.word	0x00000180
        /*0224*/ 	.word	0x00000001
        /*0228*/ 	.word	0x00000001


	//----- nvinfo : EIATTR_CRS_STACK_SIZE
	.align		4
.L_39:
        /*022c*/ 	.byte	0x04, 0x1e
        /*022e*/ 	.short	(.L_41 - .L_40)
.L_40:
        /*0230*/ 	.word	0x00000000


	//----- nvinfo : EIATTR_CBANK_PARAM_SIZE
	.align		4
.L_41:
        /*0234*/ 	.byte	0x03, 0x19
        /*0236*/ 	.short	0x0470


	//----- nvinfo : EIATTR_PARAM_CBANK
	.align		4
        /*0238*/ 	.byte	0x04, 0x0a
        /*023a*/ 	.short	(.L_43 - .L_42)
	.align		4
.L_42:
        /*023c*/ 	.word	index@(.nv.constant0._ZN7cutlass13device_kernelINS_4gemm6kernel13GemmUniversalIN4cute5tupleIJiiiiEEENS1_10collective13CollectiveMmaINS1_34MainloopSm90TmaGmmaWarpSpecializedILi3ENS5_IJNS4_1CILi1EEESB_SB_EEENS1_35KernelTmaWarpSpecializedCooperativeEEENS5_IJNSA_ILi128EEENSA_ILi64EEESF_EEENS_10tfloat32_tENS5_IJlSB_lEEESI_SJ_NS4_8TiledMMAINS4_8MMA_AtomIJNS4_4SM904GMMA29MMA_64x64x8_F32TF32TF32_SS_TNILNSN_7ScaleInE1ELSP_1EEEEEENS4_6LayoutINS5_IJNSA_ILi2EEESB_SB_EEENS5_IJSB_NSA_ILi0EEESV_EEEEENS5_IJNS4_10UnderscoreESY_SY_EEEEENS4_13SM90_TMA_LOADENS4_14ComposedLayoutINS4_7SwizzleILi3ELi4ELi3EEENS4_18smem_ptr_flag_bitsILi32EEENSS_INS5_IJNSA_ILi8EEENSA_ILi32EEEEEENS5_IJS18_SB_EEEEEEEvNS4_8identityES11_S1C_vS1D_EENS_8epilogue10collective6detail29Sm90TmaWarpSpecializedAdapterINS1G_15DefaultEpilogueISI_SJ_SJ_NS1F_6thread17LinearCombinationISI_Li1EffLNS1K_9ScaleType4KindE0ELNS_15FloatRoundStyleE2ESI_EENS1_15EpilogueDefaultEEEEEvvEEEEvNT_6ParamsE)
        /*0240*/ 	.short	0x0210
        /*0242*/ 	.short	0x0470


	//----- nvinfo : EIATTR_SW_WAR
	.align		4
.L_43:
        /*0244*/ 	.byte	0x04, 0x36
        /*0246*/ 	.short	(.L_45 - .L_44)
.L_44:
        /*0248*/ 	.word	0x00000008
.L_45:


//--------------------- .nv.callgraph             --------------------------
	.section	.nv.callgraph,"",@"SHT_CUDA_CALLGRAPH"
	.align	4
	.sectionentsize	8
	.align		4
        /*0000*/ 	.word	0x00000000
	.align		4
        /*0004*/ 	.word	0xffffffff
	.align		4
        /*0008*/ 	.word	index@(_ZN7cutlass13device_kernelINS_4gemm6kernel13GemmUniversalIN4cute5tupleIJiiiiEEENS1_10collective13CollectiveMmaINS1_34MainloopSm90TmaGmmaWarpSpecializedILi3ENS5_IJNS4_1CILi1EEESB_SB_EEENS1_35KernelTmaWarpSpecializedCooperativeEEENS5_IJNSA_ILi128EEENSA_ILi64EEESF_EEENS_10tfloat32_tENS5_IJlSB_lEEESI_SJ_NS4_8TiledMMAINS4_8MMA_AtomIJNS4_4SM904GMMA29MMA_64x64x8_F32TF32TF32_SS_TNILNSN_7ScaleInE1ELSP_1EEEEEENS4_6LayoutINS5_IJNSA_ILi2EEESB_SB_EEENS5_IJSB_NSA_ILi0EEESV_EEEEENS5_IJNS4_10UnderscoreESY_SY_EEEEENS4_13SM90_TMA_LOADENS4_14ComposedLayoutINS4_7SwizzleILi3ELi4ELi3EEENS4_18smem_ptr_flag_bitsILi32EEENSS_INS5_IJNSA_ILi8EEENSA_ILi32EEEEEENS5_IJS18_SB_EEEEEEEvNS4_8identityES11_S1C_vS1D_EENS_8epilogue10collective6detail29Sm90TmaWarpSpecializedAdapterINS1G_15DefaultEpilogueISI_SJ_SJ_NS1F_6thread17LinearCombinationISI_Li1EffLNS1K_9ScaleType4KindE0ELNS_15FloatRoundStyleE2ESI_EENS1_15EpilogueDefaultEEEEEvvEEEEvNT_6ParamsE)
	.align		4
        /*000c*/ 	.word	index@(__assertfail)
	.align		4
        /*0010*/ 	.word	0x00000000
	.align		4
        /*0014*/ 	.word	0xfffffffe
	.align		4
        /*0018*/ 	.word	0x00000000
	.align		4
        /*001c*/ 	.word	0xfffffffd
	.align		4
        /*0020*/ 	.word	0x00000000
	.align		4
        /*0024*/ 	.word	0xfffffffc


//--------------------- .nv.constant4             --------------------------
	.section	.nv.constant4,"a",@progbits
	.align	8
	.align		8
.nv.constant4:
        /*0000*/ 	.dword	__assertfail
	.align		8
        /*0008*/ 	.dword	__unnamed_1
	.align		8
        /*0010*/ 	.dword	_ZN40_INTERNAL_cd954f56_4_k_cu_d2933628_293004cuda3std3__45__cpo5beginE
	.align		8
        /*0018*/ 	.dword	_ZN40_INTERNAL_cd954f56_4_k_cu_d2933628_293004cuda3std3__45__cpo3endE
	.align		8
        /*0020*/ 	.dword	_ZN40_INTERNAL_cd954f56_4_k_cu_d2933628_293004cuda3std3__45__cpo6cbeginE
	.align		8
        /*0028*/ 	.dword	_ZN40_INTERNAL_cd954f56_4_k_cu_d2933628_293004cuda3std3__45__cpo4cendE
	.align		8
        /*0030*/ 	.dword	_ZN40_INTERNAL_cd954f56_4_k_cu_d2933628_293004cuda3std3__442_GLOBAL__N__cd954f56_4_k_cu_d2933628_293006ignoreE
	.align		8
        /*0038*/ 	.dword	_ZN40_INTERNAL_cd954f56_4_k_cu_d2933628_293004cuda3std3__419piecewise_constructE
	.align		8
        /*0040*/ 	.dword	_ZN40_INTERNAL_cd954f56_4_k_cu_d2933628_293004cuda3std3__48in_placeE
	.align		8
        /*0048*/ 	.dword	_ZN40_INTERNAL_cd954f56_4_k_cu_d2933628_293004cuda3std6ranges3__45__cpo4swapE
	.align		8
        /*0050*/ 	.dword	_ZN40_INTERNAL_cd954f56_4_k_cu_d2933628_293004cuda3std6ranges3__45__cpo9iter_moveE
	.align		8
        /*0058*/ 	.dword	_ZN40_INTERNAL_cd954f56_4_k_cu_d2933628_293004cute7productE
	.align		8
        /*0060*/ 	.dword	_ZN40_INTERNAL_cd954f56_4_k_cu_d2933628_293004cute1_E
	.align		8
        /*0068*/ 	.dword	$str$22
	.align		8
        /*0070*/ 	.dword	$str$23


//--------------------- .text._ZN7cutlass13device_kernelINS_4gemm6kernel13GemmUniversalIN4cute5tupleIJiiiiEEENS1_10collective13CollectiveMmaINS1_34MainloopSm90TmaGmmaWarpSpecializedILi3ENS5_IJNS4_1CILi1EEESB_SB_EEENS1_35KernelTmaWarpSpecializedCooperativeEEENS5_IJNSA_ILi128EEENSA_ILi64EEESF_EEENS_10tfloat32_tENS5_IJlSB_lEEESI_SJ_NS4_8TiledMMAINS4_8MMA_AtomIJNS4_4SM904GMMA29MMA_64x64x8_F32TF32TF32_SS_TNILNSN_7ScaleInE1ELSP_1EEEEEENS4_6LayoutINS5_IJNSA_ILi2EEESB_SB_EEENS5_IJSB_NSA_ILi0EEESV_EEEEENS5_IJNS4_10UnderscoreESY_SY_EEEEENS4_13SM90_TMA_LOADENS4_14ComposedLayoutINS4_7SwizzleILi3ELi4ELi3EEENS4_18smem_ptr_flag_bitsILi32EEENSS_INS5_IJNSA_ILi8EEENSA_ILi32EEEEEENS5_IJS18_SB_EEEEEEEvNS4_8identityES11_S1C_vS1D_EENS_8epilogue10collective6detail29Sm90TmaWarpSpecializedAdapterINS1G_15DefaultEpilogueISI_SJ_SJ_NS1F_6thread17LinearCombinationISI_Li1EffLNS1K_9ScaleType4KindE0ELNS_15FloatRoundStyleE2ESI_EENS1_15EpilogueDefaultEEEEEvvEEEEvNT_6ParamsE --------------------------
	.section	.text._ZN7cutlass13device_kernelINS_4gemm6kernel13GemmUniversalIN4cute5tupleIJiiiiEEENS1_10collective13CollectiveMmaINS1_34MainloopSm90TmaGmmaWarpSpecializedILi3ENS5_IJNS4_1CILi1EEESB_SB_EEENS1_35KernelTmaWarpSpecializedCooperativeEEENS5_IJNSA_ILi128EEENSA_ILi64EEESF_EEENS_10tfloat32_tENS5_IJlSB_lEEESI_SJ_NS4_8TiledMMAINS4_8MMA_AtomIJNS4_4SM904GMMA29MMA_64x64x8_F32TF32TF32_SS_TNILNSN_7ScaleInE1ELSP_1EEEEEENS4_6LayoutINS5_IJNSA_ILi2EEESB_SB_EEENS5_IJSB_NSA_ILi0EEESV_EEEEENS5_IJNS4_10UnderscoreESY_SY_EEEEENS4_13SM90_TMA_LOADENS4_14ComposedLayoutINS4_7SwizzleILi3ELi4ELi3EEENS4_18smem_ptr_flag_bitsILi32EEENSS_INS5_IJNSA_ILi8EEENSA_ILi32EEEEEENS5_IJS18_SB_EEEEEEEvNS4_8identityES11_S1C_vS1D_EENS_8epilogue10collective6detail29Sm90TmaWarpSpecializedAdapterINS1G_15DefaultEpilogueISI_SJ_SJ_NS1F_6thread17LinearCombinationISI_Li1EffLNS1K_9ScaleType4KindE0ELNS_15FloatRoundStyleE2ESI_EENS1_15EpilogueDefaultEEEEEvvEEEEvNT_6ParamsE,"ax",@progbits
	.align	128
.text._ZN7cutlass13device_kernelINS_4gemm6kernel13GemmUniversalIN4cute5tupleIJiiiiEEENS1_10collective13CollectiveMmaINS1_34MainloopSm90TmaGmmaWarpSpecializedILi3ENS5_IJNS4_1CILi1EEESB_SB_EEENS1_35KernelTmaWarpSpecializedCooperativeEEENS5_IJNSA_ILi128EEENSA_ILi64EEESF_EEENS_10tfloat32_tENS5_IJlSB_lEEESI_SJ_NS4_8TiledMMAINS4_8MMA_AtomIJNS4_4SM904GMMA29MMA_64x64x8_F32TF32TF32_SS_TNILNSN_7ScaleInE1ELSP_1EEEEEENS4_6LayoutINS5_IJNSA_ILi2EEESB_SB_EEENS5_IJSB_NSA_ILi0EEESV_EEEEENS5_IJNS4_10UnderscoreESY_SY_EEEEENS4_13SM90_TMA_LOADENS4_14ComposedLayoutINS4_7SwizzleILi3ELi4ELi3EEENS4_18smem_ptr_flag_bitsILi32EEENSS_INS5_IJNSA_ILi8EEENSA_ILi32EEEEEENS5_IJS18_SB_EEEEEEEvNS4_8identityES11_S1C_vS1D_EENS_8epilogue10collective6detail29Sm90TmaWarpSpecializedAdapterINS1G_15DefaultEpilogueISI_SJ_SJ_NS1F_6thread17LinearCombinationISI_Li1EffLNS1K_9ScaleType4KindE0ELNS_15FloatRoundStyleE2ESI_EENS1_15EpilogueDefaultEEEEEvvEEEEvNT_6ParamsE:
        .type           _ZN7cutlass13device_kernelINS_4gemm6kernel13GemmUniversalIN4cute5tupleIJiiiiEEENS1_10collective13CollectiveMmaINS1_34MainloopSm90TmaGmmaWarpSpecializedILi3ENS5_IJNS4_1CILi1EEESB_SB_EEENS1_35KernelTmaWarpSpecializedCooperativeEEENS5_IJNSA_ILi128EEENSA_ILi64EEESF_EEENS_10tfloat32_tENS5_IJlSB_lEEESI_SJ_NS4_8TiledMMAINS4_8MMA_AtomIJNS4_4SM904GMMA29MMA_64x64x8_F32TF32TF32_SS_TNILNSN_7ScaleInE1ELSP_1EEEEEENS4_6LayoutINS5_IJNSA_ILi2EEESB_SB_EEENS5_IJSB_NSA_ILi0EEESV_EEEEENS5_IJNS4_10UnderscoreESY_SY_EEEEENS4_13SM90_TMA_LOADENS4_14ComposedLayoutINS4_7SwizzleILi3ELi4ELi3EEENS4_18smem_ptr_flag_bitsILi32EEENSS_INS5_IJNSA_ILi8EEENSA_ILi32EEEEEENS5_IJS18_SB_EEEEEEEvNS4_8identityES11_S1C_vS1D_EENS_8epilogue10collective6detail29Sm90TmaWarpSpecializedAdapterINS1G_15DefaultEpilogueISI_SJ_SJ_NS1F_6thread17LinearCombinationISI_Li1EffLNS1K_9ScaleType4KindE0ELNS_15FloatRoundStyleE2ESI_EENS1_15EpilogueDefaultEEEEEvvEEEEvNT_6ParamsE,@function
        .size           _ZN7cutlass13device_kernelINS_4gemm6kernel13GemmUniversalIN4cute5tupleIJiiiiEEENS1_10collective13CollectiveMmaINS1_34MainloopSm90TmaGmmaWarpSpecializedILi3ENS5_IJNS4_1CILi1EEESB_SB_EEENS1_35KernelTmaWarpSpecializedCooperativeEEENS5_IJNSA_ILi128EEENSA_ILi64EEESF_EEENS_10tfloat32_tENS5_IJlSB_lEEESI_SJ_NS4_8TiledMMAINS4_8MMA_AtomIJNS4_4SM904GMMA29MMA_64x64x8_F32TF32TF32_SS_TNILNSN_7ScaleInE1ELSP_1EEEEEENS4_6LayoutINS5_IJNSA_ILi2EEESB_SB_EEENS5_IJSB_NSA_ILi0EEESV_EEEEENS5_IJNS4_10UnderscoreESY_SY_EEEEENS4_13SM90_TMA_LOADENS4_14ComposedLayoutINS4_7SwizzleILi3ELi4ELi3EEENS4_18smem_ptr_flag_bitsILi32EEENSS_INS5_IJNSA_ILi8EEENSA_ILi32EEEEEENS5_IJS18_SB_EEEEEEEvNS4_8identityES11_S1C_vS1D_EENS_8epilogue10collective6detail29Sm90TmaWarpSpecializedAdapterINS1G_15DefaultEpilogueISI_SJ_SJ_NS1F_6thread17LinearCombinationISI_Li1EffLNS1K_9ScaleType4KindE0ELNS_15FloatRoundStyleE2ESI_EENS1_15EpilogueDefaultEEEEEvvEEEEvNT_6ParamsE,(.L_x_128 - _ZN7cutlass13device_kernelINS_4gemm6kernel13GemmUniversalIN4cute5tupleIJiiiiEEENS1_10collective13CollectiveMmaINS1_34MainloopSm90TmaGmmaWarpSpecializedILi3ENS5_IJNS4_1CILi1EEESB_SB_EEENS1_35KernelTmaWarpSpecializedCooperativeEEENS5_IJNSA_ILi128EEENSA_ILi64EEESF_EEENS_10tfloat32_tENS5_IJlSB_lEEESI_SJ_NS4_8TiledMMAINS4_8MMA_AtomIJNS4_4SM904GMMA29MMA_64x64x8_F32TF32TF32_SS_TNILNSN_7ScaleInE1ELSP_1EEEEEENS4_6LayoutINS5_IJNSA_ILi2EEESB_SB_EEENS5_IJSB_NSA_ILi0EEESV_EEEEENS5_IJNS4_10UnderscoreESY_SY_EEEEENS4_13SM90_TMA_LOADENS4_14ComposedLayoutINS4_7SwizzleILi3ELi4ELi3EEENS4_18smem_ptr_flag_bitsILi32EEENSS_INS5_IJNSA_ILi8EEENSA_ILi32EEEEEENS5_IJS18_SB_EEEEEEEvNS4_8identityES11_S1C_vS1D_EENS_8epilogue10collective6detail29Sm90TmaWarpSpecializedAdapterINS1G_15DefaultEpilogueISI_SJ_SJ_NS1F_6thread17LinearCombinationISI_Li1EffLNS1K_9ScaleType4KindE0ELNS_15FloatRoundStyleE2ESI_EENS1_15EpilogueDefaultEEEEEvvEEEEvNT_6ParamsE)
        .other          _ZN7cutlass13device_kernelINS_4gemm6kernel13GemmUniversalIN4cute5tupleIJiiiiEEENS1_10collective13CollectiveMmaINS1_34MainloopSm90TmaGmmaWarpSpecializedILi3ENS5_IJNS4_1CILi1EEESB_SB_EEENS1_35KernelTmaWarpSpecializedCooperativeEEENS5_IJNSA_ILi128EEENSA_ILi64EEESF_EEENS_10tfloat32_tENS5_IJlSB_lEEESI_SJ_NS4_8TiledMMAINS4_8MMA_AtomIJNS4_4SM904GMMA29MMA_64x64x8_F32TF32TF32_SS_TNILNSN_7ScaleInE1ELSP_1EEEEEENS4_6LayoutINS5_IJNSA_ILi2EEESB_SB_EEENS5_IJSB_NSA_ILi0EEESV_EEEEENS5_IJNS4_10UnderscoreESY_SY_EEEEENS4_13SM90_TMA_LOADENS4_14ComposedLayoutINS4_7SwizzleILi3ELi4ELi3EEENS4_18smem_ptr_flag_bitsILi32EEENSS_INS5_IJNSA_ILi8EEENSA_ILi32EEEEEENS5_IJS18_SB_EEEEEEEvNS4_8identityES11_S1C_vS1D_EENS_8epilogue10collective6detail29Sm90TmaWarpSpecializedAdapterINS1G_15DefaultEpilogueISI_SJ_SJ_NS1F_6thread17LinearCombinationISI_Li1EffLNS1K_9ScaleType4KindE0ELNS_15FloatRoundStyleE2ESI_EENS1_15EpilogueDefaultEEEEEvvEEEEvNT_6ParamsE,@"STO_CUDA_ENTRY STV_DEFAULT"
_ZN7cutlass13device_kernelINS_4gemm6kernel13GemmUniversalIN4cute5tupleIJiiiiEEENS1_10collective13CollectiveMmaINS1_34MainloopSm90TmaGmmaWarpSpecializedILi3ENS5_IJNS4_1CILi1EEESB_SB_EEENS1_35KernelTmaWarpSpecializedCooperativeEEENS5_IJNSA_ILi128EEENSA_ILi64EEESF_EEENS_10tfloat32_tENS5_IJlSB_lEEESI_SJ_NS4_8TiledMMAINS4_8MMA_AtomIJNS4_4SM904GMMA29MMA_64x64x8_F32TF32TF32_SS_TNILNSN_7ScaleInE1ELSP_1EEEEEENS4_6LayoutINS5_IJNSA_ILi2EEESB_SB_EEENS5_IJSB_NSA_ILi0EEESV_EEEEENS5_IJNS4_10UnderscoreESY_SY_EEEEENS4_13SM90_TMA_LOADENS4_14ComposedLayoutINS4_7SwizzleILi3ELi4ELi3EEENS4_18smem_ptr_flag_bitsILi32EEENSS_INS5_IJNSA_ILi8EEENSA_ILi32EEEEEENS5_IJS18_SB_EEEEEEEvNS4_8identityES11_S1C_vS1D_EENS_8epilogue10collective6detail29Sm90TmaWarpSpecializedAdapterINS1G_15DefaultEpilogueISI_SJ_SJ_NS1F_6thread17LinearCombinationISI_Li1EffLNS1K_9ScaleType4KindE0ELNS_15FloatRoundStyleE2ESI_EENS1_15EpilogueDefaultEEEEEvvEEEEvNT_6ParamsE:
[----:B------:R-:W0:Y:S01]  /*0000*/  LDC R1, c[0x0][0x28] ;  /* 0x00000a00ff017b82 */ /* 0x000e220000000800 */
[----:B------:R-:W1:Y:S01]  /*0010*/  S2R R3, SR_TID.X ;  /* 0x0000000000037919 */ /* 0x000e620000002100 */
[----:B------:R-:W-:Y:S01]  /*0020*/  ELECT P0, URZ, PT ;  /* 0x00000000003f782f */ /* 0x000fe20003800000 */
[----:B------:R-:W-:Y:S01]  /*0030*/  BSSY B0, `(.L_x_0) ;  /* 0x000000f000007945 */ /* 0x000fe20003800000 */
[--C-:B-1----:R-:W-:Y:S02]  /*0040*/  SHF.R.U32.HI R0, RZ, 0x5, R3.reuse ;  /* 0x00000005ff007819 */ /* 0x102fe40000011603 */
[----:B------:R-:W-:-:S03]  /*0050*/  SHF.R.U32.HI R14, RZ, 0x7, R3 ;  /* 0x00000007ff0e7819 */ /* 0x000fc60000011603 */
[----:B------:R-:W1:Y:S04]  /*0060*/  SHFL.IDX PT, R4, R0, RZ, 0x1f ;  /* 0x00001fff00047589 */ /* 0x000e6800000e0000 */
[----:B------:R2:W3:Y:S01]  /*0070*/  SHFL.IDX PT, R10, R14, RZ, 0x1f ;  /* 0x00001fff0e0a7589 */ /* 0x0004e200000e0000 */
[----:B-1----:R-:W-:-:S13]  /*0080*/  ISETP.NE.OR P0, PT, R4, RZ, !P0 ;  /* 0x000000ff0400720c */ /* 0x002fda0004705670 */
[----:B0-23--:R-:W-:Y:S05]  /*0090*/  @P0 BRA `(.L_x_1) ;  /* 0x0000000000200947 */ /* 0x00dfea0003800000 */
[----:B------:R-:W-:Y:S02]  /*00a0*/  ULDC.64 UR4, c[0x0][0x198] ;  /* 0x0000660000047ab9 */ /* 0x000fe40000000a00 */
[----:B------:R-:W-:Y:S02]  /*00b0*/  UIADD3 UR6, UP0, UR4, 0xf0, URZ ;  /* 0x000000f004067890 */ /* 0x000fe4000ff1e03f */
[----:B------:R-:W-:Y:S02]  /*00c0*/  UIADD3 UR4, UP1, UR4, 0x1f0, URZ ;  /* 0x000001f004047890 */ /* 0x000fe4000ff3e03f */
[----:B------:R-:W-:Y:S02]  /*00d0*/  UIADD3.X UR7, URZ, UR5, URZ, UP0, !UPT ;  /* 0x000000053f077290 */ /* 0x000fe400087fe43f */
[----:B------:R-:W-:-:S07]  /*00e0*/  UIADD3.X UR5, URZ, UR5, URZ, UP1, !UPT ;  /* 0x000000053f057290 */ /* 0x000fce0008ffe43f */
[----:B------:R0:W-:Y:S02]  /*00f0*/  UTMACCTL.PF [UR6] ;  /* 0x00000000060079b9 */ /* 0x0001e40008040000 */
[----:B------:R0:W-:Y:S02]  /*0100*/  UTMACCTL.PF [UR4] ;  /* 0x00000000040079b9 */ /* 0x0001e40008040000 */
[----:B0-----:R-:W-:Y:S01]  /*0110*/  NOP ;  /* 0x0000000000007918 */ /* 0x001fe20000000000 */
.L_x_1:
[----:B------:R-:W-:Y:S05]  /*0120*/  BSYNC B0 ;  /* 0x0000000000007941 */ /* 0x000fea0003800000 */
.L_x_0:
[----:B------:R-:W0:Y:S02]  /*0130*/  SHFL.IDX PT, R2, R0, RZ, 0x1f ;  /* 0x00001fff00027589 */ /* 0x000e2400000e0000 */
[----:B0-----:R-:W-:-:S13]  /*0140*/  ISETP.NE.AND P0, PT, R2, RZ, PT ;  /* 0x000000ff0200720c */ /* 0x001fda0003f05270 */
[----:B------:R-:W-:Y:S05]  /*0150*/  @P0 BRA `(.L_x_2) ;  /* 0x0000000000500947 */ /* 0x000fea0003800000 */
[----:B------:R-:W0:Y:S01]  /*0160*/  S2UR UR8, SR_CgaCtaId ;  /* 0x00000000000879c3 */ /* 0x000e220000008800 */
[----:B------:R-:W-:Y:S01]  /*0170*/  UMOV UR4, 0x400 ;  /* 0x0000040000047882 */ /* 0x000fe20000000000 */
[----:B------:R-:W-:Y:S01]  /*0180*/  UMOV UR5, 0x1 ;  /* 0x0000000100057882 */ /* 0x000fe20000000000 */
[----:B------:R-:W-:Y:S01]  /*0190*/  UMOV UR6, 0x100 ;  /* 0x0000010000067882 */ /* 0x000fe20000000000 */
[----:B------:R-:W-:Y:S01]  /*01a0*/  ELECT P0, URZ, PT ;  /* 0x00000000003f782f */ /* 0x000fe20003800000 */
[----:B------:R-:W-:-:S04]  /*01b0*/  UIADD3 UR6, -UR6, 0x100000, URZ ;  /* 0x0010000006067890 */ /* 0x000fc8000fffe13f */
[----:B------:R-:W-:Y:S02]  /*01c0*/  USHF.L.U32 UR7, UR6, 0xb, URZ ;  /* 0x0000000b06077899 */ /* 0x000fe4000800063f */
[----:B------:R-:W-:Y:S02]  /*01d0*/  USHF.L.U32 UR6, UR6, 0x1, URZ ;  /* 0x0000000106067899 */ /* 0x000fe4000800063f */
[----:B0-----:R-:W-:Y:S02]  /*01e0*/  ULEA UR8, UR8, UR4, 0x18 ;  /* 0x0000000408087291 */ /* 0x001fe4000f8ec03f */
[----:B------:R-:W-:-:S04]  /*01f0*/  UIADD3 UR4, -UR5, 0x100000, URZ ;  /* 0x0010000005047890 */ /* 0x000fc8000fffe13f */
[----:B------:R-:W-:Y:S02]  /*0200*/  USHF.L.U32 UR5, UR4, 0xb, URZ ;  /* 0x0000000b04057899 */ /* 0x000fe4000800063f */
[----:B------:R-:W-:Y:S01]  /*0210*/  USHF.L.U32 UR4, UR4, 0x1, URZ ;  /* 0x0000000104047899 */ /* 0x000fe2000800063f */
[----:B------:R-:W0:Y:S11]  /*0220*/  FENCE.VIEW.ASYNC.S ;  /* 0x00000000000073c6 */ /* 0x000e360000000000 */
[----:B0-----:R0:W1:Y:S01]  /*0230*/  SYNCS.EXCH.64 URZ, [UR8], UR4 ;  /* 0x00000004083f75b2 */ /* 0x0010620008000100 */
[----:B------:R0:W2:Y:S01]  /*0240*/  SYNCS.EXCH.64 URZ, [UR8+0x18], UR6 ;  /* 0x00001806083f75b2 */ /* 0x0000a20008000100 */
[----:B------:R0:W3:Y:S01]  /*0250*/  SYNCS.EXCH.64 URZ, [UR8+0x8], UR4 ;  /* 0x00000804083f75b2 */ /* 0x0000e20008000100 */
[----:B------:R0:W4:Y:S01]  /*0260*/  SYNCS.EXCH.64 URZ, [UR8+0x20], UR6 ;  /* 0x00002006083f75b2 */ /* 0x0001220008000100 */
[----:B------:R0:W0:Y:S01]  /*0270*/  SYNCS.EXCH.64 URZ, [UR8+0x10], UR4 ;  /* 0x00001004083f75b2 */ /* 0x0000220008000100 */
[----:B------:R0:W0:Y:S01]  /*0280*/  SYNCS.EXCH.64 URZ, [UR8+0x28], UR6 ;  /* 0x00002806083f75b2 */ /* 0x0000220008000100 */
[----:B------:R-:W-:Y:S01]  /*0290*/  NOP ;  /* 0x0000000000007918 */ /* 0x000fe20000000000 */
.L_x_2:
[----:B------:R-:W5:Y:S01]  /*02a0*/  SHFL.IDX PT, R0, R0, RZ, 0x1f ;  /* 0x00001fff00007589 */ /* 0x000f6200000e0000 */
[----:B------:R-:W-:Y:S01]  /*02b0*/  ELECT P0, URZ, PT ;  /* 0x00000000003f782f */ /* 0x000fe20003800000 */
[----:B------:R-:W1:Y:S01]  /*02c0*/  LDC R2, c[0x0][0x65c] ;  /* 0x00019700ff027b82 */ /* 0x000e620000000800 */
[----:B------:R-:W-:Y:S01]  /*02d0*/  SHF.R.S32.HI R7, RZ, 0x1f, R4 ;  /* 0x0000001fff077819 */ /* 0x000fe20000011404 */
[----:B------:R-:W2:Y:S01]  /*02e0*/  S2R R5, SR_CTAID.Y ;  /* 0x0000000000057919 */ /* 0x000ea20000002600 */
[----:B0-----:R-:W-:Y:S01]  /*02f0*/  UMOV UR4, 0x20 ;  /* 0x0000002000047882 */ /* 0x001fe20000000000 */
[----:B------:R-:W-:Y:S01]  /*0300*/  NOP ;  /* 0x0000000000007918 */ /* 0x000fe20000000000 */
[----:B------:R-:W-:Y:S01]  /*0310*/  LEA.HI R7, R7, R4, RZ, 0x2 ;  /* 0x0000000407077211 */ /* 0x000fe200078f10ff */
[----:B------:R-:W0:Y:S01]  /*0320*/  S2R R6, SR_CTAID.X ;  /* 0x0000000000067919 */ /* 0x000e220000002500 */
[----:B------:R-:W-:Y:S01]  /*0330*/  ISETP.NE.AND P2, PT, R10, RZ, PT ;  /* 0x000000ff0a00720c */ /* 0x000fe20003f45270 */
[----:B------:R-:W-:Y:S01]  /*0340*/  NOP ;  /* 0x0000000000007918 */ /* 0x000fe20000000000 */
[----:B------:R-:W-:-:S02]  /*0350*/  LOP3.LUT R7, R7, 0xfffffffc, RZ, 0xc0, !PT ;  /* 0xfffffffc07077812 */ /* 0x000fc400078ec0ff */
[----:B-----5:R-:W-:Y:S02]  /*0360*/  ISETP.NE.OR P0, PT, R0, RZ, !P0 ;  /* 0x000000ff0000720c */ /* 0x020fe40004705670 */
[----:B-1----:R-:W-:-:S04]  /*0370*/  ISETP.NE.AND P3, PT, R2, 0x1, PT ;  /* 0x000000010200780c */ /* 0x002fc80003f65270 */
[----:B------:R-:W-:Y:S01]  /*0380*/  P2R R0, PR, RZ, 0x8 ;  /* 0x00000008ff007803 */ /* 0x000fe20000000000 */
[----:B------:R-:W-:Y:S01]  /*0390*/  IMAD.IADD R0, R4, 0x1, -R7 ;  /* 0x0000000104007824 */ /* 0x000fe200078e0a07 */
[----:B------:R-:W-:Y:S01]  /*03a0*/  LOP3.LUT R4, R3, 0x7f, RZ, 0xc0, !PT ;  /* 0x0000007f03047812 */ /* 0x000fe200078ec0ff */
[----:B------:R-:W-:-:S03]  /*03b0*/  IMAD.MOV.U32 R7, RZ, RZ, RZ ;  /* 0x000000ffff077224 */ /* 0x000fc600078e00ff */
[----:B------:R-:W-:Y:S01]  /*03c0*/  ISETP.NE.AND P1, PT, R0, 0x3, PT ;  /* 0x000000030000780c */ /* 0x000fe20003f25270 */
[----:B------:R-:W-:Y:S01]  /*03d0*/  VOTEU.ALL UP0, P0 ;  /* 0x00000000003f7886 */ /* 0x000fe20000000000 */
[----:B------:R-:W-:Y:S01]  /*03e0*/  VOTEU.ALL UP1, P0 ;  /* 0x00000000003f7886 */ /* 0x000fe20000020000 */
[----:B------:R-:W0:Y:S01]  /*03f0*/  @P3 LDC R17, c[0x0][0x10] ;  /* 0x00000400ff113b82 */ /* 0x000e220000000800 */
[----:B--2---:R-:W-:Y:S02]  /*0400*/  @P3 IMAD.MOV.U32 R8, RZ, RZ, R5 ;  /* 0x000000ffff083224 */ /* 0x004fe400078e0005 */
[----:B------:R-:W-:Y:S01]  /*0410*/  @!UP0 UMOV UR6, 0x400 ;  /* 0x0000040000068882 */ /* 0x000fe20000000000 */
[----:B------:R-:W-:-:S04]  /*0420*/  @!UP0 UIADD3 UR4, -UR4, 0x100000, URZ ;  /* 0x0010000004048890 */ /* 0x000fc8000fffe13f */
[----:B------:R-:W-:Y:S02]  /*0430*/  @!UP0 USHF.L.U32 UR5, UR4, 0xb, URZ ;  /* 0x0000000b04058899 */ /* 0x000fe4000800063f */
[----:B------:R-:W-:Y:S01]  /*0440*/  @!UP0 USHF.L.U32 UR4, UR4, 0x1, URZ ;  /* 0x0000000104048899 */ /* 0x000fe2000800063f */
[----:B------:R-:W-:Y:S01]  /*0450*/  @P3 IMAD.MOV.U32 R9, RZ, RZ, RZ ;  /* 0x000000ffff093224 */ /* 0x000fe200078e00ff */
[----:B------:R-:W1:Y:S08]  /*0460*/  @!UP0 S2UR UR7, SR_CgaCtaId ;  /* 0x00000000000789c3 */ /* 0x000e700000008800 */
[----:B------:R-:W2:Y:S01]  /*0470*/  @!P3 LDC R11, c[0x0][0xc] ;  /* 0x00000300ff0bbb82 */ /* 0x000ea20000000800 */
[----:B0-----:R-:W-:Y:S01]  /*0480*/  @P3 IMAD.WIDE.U32 R16, R6, R17, R8 ;  /* 0x0000001106103225 */ /* 0x001fe200078e0008 */
[----:B-1----:R-:W-:Y:S01]  /*0490*/  @!UP0 ULEA UR8, UR7, UR6, 0x18 ;  /* 0x0000000607088291 */ /* 0x002fe2000f8ec03f */
[----:B------:R-:W-:-:S02]  /*04a0*/  VOTEU.ALL UP0, P0 ;  /* 0x00000000003f7886 */ /* 0x000fc40000000000 */
[----:B------:R-:W-:Y:S01]  /*04b0*/  ULDC UR6, c[0x0][0xc] ;  /* 0x0000030000067ab9 */ /* 0x000fe20000000800 */
[----:B------:R-:W-:Y:S01]  /*04c0*/  ISETP.EQ.OR P0, PT, R0, RZ, !P1 ;  /* 0x000000ff0000720c */ /* 0x000fe20004f02670 */
[----:B------:R-:W-:-:S03]  /*04d0*/  ULDC UR7, c[0x0][0x10] ;  /* 0x0000040000077ab9 */ /* 0x000fc60000000800 */
[C---:B------:R-:W-:Y:S01]  /*04e0*/  ISETP.EQ.AND P0, PT, R10.reuse, RZ, P0 ;  /* 0x000000ff0a00720c */ /* 0x040fe20000702270 */
[----:B------:R-:W-:Y:S02]  /*04f0*/  VIADD R10, R10, 0xffffffff ;  /* 0xffffffff0a0a7836 */ /* 0x000fe40000000000 */
[----:B--2---:R-:W-:Y:S01]  /*0500*/  @!P3 IMAD.WIDE.U32 R8, R11, R5, R6 ;  /* 0x000000050b08b225 */ /* 0x004fe200078e0006 */
[----:B------:R-:W0:Y:S02]  /*0510*/  FENCE.VIEW.ASYNC.S ;  /* 0x00000000000073c6 */ /* 0x000e240000000000 */
[----:B0-----:R-:W3:Y:S01]  /*0520*/  @!UP0 SYNCS.EXCH.64 URZ, [UR8+0x40], UR4 ;  /* 0x00004004083f85b2 */ /* 0x001ee20008000100 */
[----:B------:R-:W-:Y:S01]  /*0530*/  SEL R18, RZ, 0x1, !P0 ;  /* 0x00000001ff127807 */ /* 0x000fe20004000000 */
[----:B------:R-:W-:Y:S01]  /*0540*/  @P3 IMAD.MOV.U32 R11, RZ, RZ, RZ ;  /* 0x000000ffff0b3224 */ /* 0x000fe200078e00ff */
[----:B------:R-:W-:Y:S01]  /*0550*/  ISETP.GE.U32.AND P1, PT, R10, 0x2, PT ;  /* 0x000000020a00780c */ /* 0x000fe20003f26070 */
[----:B------:R-:W-:-:S02]  /*0560*/  @!P3 IMAD.MOV.U32 R16, RZ, RZ, R8 ;  /* 0x000000ffff10b224 */ /* 0x000fc400078e0008 */
[----:B------:R-:W-:Y:S01]  /*0570*/  @P3 IMAD.IADD R17, R17, 0x1, R11 ;  /* 0x0000000111113824 */ /* 0x000fe200078e020b */
[----:B------:R-:W-:Y:S01]  /*0580*/  SEL R18, R18, 0x2, P1 ;  /* 0x0000000212127807 */ /* 0x000fe20000800000 */
[----:B------:R-:W-:Y:S01]  /*0590*/  @!P3 IMAD.MOV.U32 R17, RZ, RZ, R9 ;  /* 0x000000ffff11b224 */ /* 0x000fe200078e0009 */
[----:B------:R0:W3:Y:S01]  /*05a0*/  @!UP1 SYNCS.EXCH.64 URZ, [UR8+0x48], UR4 ;  /* 0x00004804083f95b2 */ /* 0x0000e20008000100 */
[----:B------:R-:W-:Y:S01]  /*05b0*/  NOP ;  /* 0x0000000000007918 */ /* 0x000fe20000000000 */
[----:B0-----:R-:W-:-:S03]  /*05c0*/  UIMAD.WIDE.U32 UR4, UR6, UR7, URZ ;  /* 0x00000007060472a5 */ /* 0x001fc6000f8e003f */
[----:B------:R-:W-:Y:S02]  /*05d0*/  ULDC UR6, c[0x0][0x14] ;  /* 0x0000050000067ab9 */ /* 0x000fe40000000800 */
[----:B------:R-:W-:Y:S02]  /*05e0*/  UIMAD.WIDE.U32 UR38, UR4, UR6, URZ ;  /* 0x00000006042672a5 */ /* 0x000fe4000f8e003f */
[----:B------:R-:W-:-:S04]  /*05f0*/  UIMAD UR37, UR5, UR6, URZ ;  /* 0x00000006052572a4 */ /* 0x000fc8000f8e023f */
[----:B------:R-:W-:Y:S01]  /*0600*/  UIADD3 UR37, UR39, UR37, URZ ;  /* 0x0000002527257290 */ /* 0x000fe2000fffe03f */
[----:B---34-:R-:W-:Y:S06]  /*0610*/  BAR.SYNC.DEFER_BLOCKING 0x0 ;  /* 0x0000000000007b1d */ /* 0x018fec0000010000 */
[----:B------:R-:W-:Y:S05]  /*0620*/  @!P2 BRA `(.L_x_3) ;  /* 0x0000004800b4a947 */ /* 0x000fea0003800000 */
[----:B------:R-:W-:-:S13]  /*0630*/  ISETP.GT.U32.AND P0, PT, R10, 0x1, PT ;  /* 0x000000010a00780c */ /* 0x000fda0003f04070 */
[----:B------:R-:W-:Y:S05]  /*0640*/  @P0 EXIT ;  /* 0x000000000000094d */ /* 0x000fea0003800000 */
[----:B------:R-:W-:Y:S01]  /*0650*/  ULDC.64 UR4, c[0x0][0x650] ;  /* 0x0001940000047ab9 */ /* 0x000fe20000000a00 */
[----:B------:R-:W-:Y:S01]  /*0660*/  PRMT R0, RZ, 0x7610, R0 ;  /* 0x00007610ff007816 */ /* 0x000fe20000000000 */
[----:B------:R-:W-:Y:S01]  /*0670*/  IMAD.MOV.U32 R69, RZ, RZ, -0x1 ;  /* 0xffffffffff457424 */ /* 0x000fe200078e00ff */
[----:B------:R-:W-:Y:S01]  /*0680*/  ISETP.GE.U32.AND P0, PT, R16, UR4, PT ;  /* 0x0000000410007c0c */ /* 0x000fe2000bf06070 */
[----:B------:R-:W-:Y:S02]  /*0690*/  IMAD.MOV.U32 R68, RZ, RZ, -0x1 ;  /* 0xffffffffff447424 */ /* 0x000fe400078e00ff */
[----:B------:R-:W-:Y:S01]  /*06a0*/  IMAD.MOV.U32 R67, RZ, RZ, -0x1 ;  /* 0xffffffffff437424 */ /* 0x000fe200078e00ff */
[----:B------:R-:W-:-:S13]  /*06b0*/  ISETP.GE.U32.AND.EX P0, PT, R17, UR5, PT, P0 ;  /* 0x0000000511007c0c */ /* 0x000fda000bf06100 */
[----:B------:R-:W-:Y:S05]  /*06c0*/  @P0 BRA `(.L_x_4) ;  /* 0x0000000400540947 */ /* 0x000fea0003800000 */
[----:B------:R-:W0:Y:S01]  /*06d0*/  LDC.64 R20, c[0x0][0x628] ;  /* 0x00018a00ff147b82 */ /* 0x000e220000000a00 */
[----:B------:R-:W-:Y:S02]  /*06e0*/  IMAD.MOV.U32 R8, RZ, RZ, R16 ;  /* 0x000000ffff087224 */ /* 0x000fe400078e0010 */
[----:B------:R-:W-:-:S05]  /*06f0*/  IMAD.MOV.U32 R9, RZ, RZ, R17 ;  /* 0x000000ffff097224 */ /* 0x000fca00078e0011 */
[----:B------:R-:W1:Y:S08]  /*0700*/  LDC R0, c[0x0][0x630] ;  /* 0x00018c00ff007b82 */ /* 0x000e700000000800 */
[----:B------:R-:W2:Y:S01]  /*0710*/  LDC.64 R22, c[0x0][0x620] ;  /* 0x00018800ff167b82 */ /* 0x000ea20000000a00 */
[----:B0-----:R-:W-:-:S04]  /*0720*/  ISETP.NE.U32.AND P0, PT, R20, RZ, PT ;  /* 0x000000ff1400720c */ /* 0x001fc80003f05070 */
[----:B------:R-:W-:-:S13]  /*0730*/  ISETP.NE.AND.EX P0, PT, R21, RZ, PT, P0 ;  /* 0x000000ff1500720c */ /* 0x000fda0003f05300 */
[----:B-12---:R-:W-:Y:S05]  /*0740*/  @!P0 BRA `(.L_x_5) ;  /* 0x0000000000288947 */ /* 0x006fea0003800000 */
[----:B------:R-:W0:Y:S02]  /*0750*/  LDC R13, c[0x0][0x634] ;  /* 0x00018d00ff0d7b82 */ /* 0x000e240000000800 */
[----:B0-----:R-:W-:-:S05]  /*0760*/  IADD3 R13, P0, R16, R13, RZ ;  /* 0x0000000d100d7210 */ /* 0x001fca0007f1e0ff */
[----:B------:R-:W-:-:S04]  /*0770*/  IMAD.X R15, RZ, RZ, R17, P0 ;  /* 0x000000ffff0f7224 */ /* 0x000fc800000e0611 */
[----:B------:R-:W-:-:S04]  /*0780*/  IMAD.WIDE.U32 R8, R15, R20, RZ ;  /* 0x000000140f087225 */ /* 0x000fc800078e00ff */
[----:B------:R-:W-:-:S04]  /*0790*/  IMAD.WIDE.U32 R10, P0, R13, R21, R8 ;  /* 0x000000150d0a7225 */ /* 0x000fc80007800008 */
[----:B------:R-:W-:-:S04]  /*07a0*/  IMAD.WIDE.U32 R8, R13, R20, RZ ;  /* 0x000000140d087225 */ /* 0x000fc800078e00ff */
[----:B------:R-:W-:Y:S01]  /*07b0*/  IMAD.X R13, RZ, RZ, RZ, P0 ;  /* 0x000000ffff0d7224 */ /* 0x000fe200000e06ff */
[----:B------:R-:W-:Y:S01]  /*07c0*/  IADD3 RZ, P0, R9, R10, RZ ;  /* 0x0000000a09ff7210 */ /* 0x000fe20007f1e0ff */
[----:B------:R-:W-:-:S04]  /*07d0*/  IMAD.MOV.U32 R12, RZ, RZ, R11 ;  /* 0x000000ffff0c7224 */ /* 0x000fc800078e000b */
[----:B------:R-:W-:-:S08]  /*07e0*/  IMAD.WIDE.U32.X R8, R15, R21, R12, P0 ;  /* 0x000000150f087225 */ /* 0x000fd000000e040c */
.L_x_5:
[-CC-:B------:R-:W-:Y:S01]  /*07f0*/  SHF.R.U64 R67, R8, R0.reuse, R9.reuse ;  /* 0x0000000008437219 */ /* 0x180fe20000001209 */
[----:B------:R-:W0:Y:S01]  /*0800*/  LDC R12, c[0x0][0x618] ;  /* 0x00018600ff0c7b82 */ /* 0x000e220000000800 */
[----:B------:R-:W-:Y:S01]  /*0810*/  SHF.R.U32.HI R7, RZ, R0, R9 ;  /* 0x00000000ff077219 */ /* 0x000fe20000011609 */
[----:B------:R-:W-:Y:S01]  /*0820*/  ULDC UR4, c[0x0][0x150] ;  /* 0x0000540000047ab9 */ /* 0x000fe20000000800 */
[----:B------:R-:W-:Y:S02]  /*0830*/  IADD3 R11, P0, RZ, -R67, RZ ;  /* 0x80000043ff0b7210 */ /* 0x000fe40007f1e0ff */
[----:B------:R-:W-:-:S03]  /*0840*/  I2FP.F32.U32 R0, R6 ;  /* 0x0000000600007245 */ /* 0x000fc60000201000 */
[----:B------:R-:W1:Y:S01]  /*0850*/  LDC.64 R30, c[0x0][0x640] ;  /* 0x00019000ff1e7b82 */ /* 0x000e620000000a00 */
[----:B------:R-:W-:Y:S02]  /*0860*/  IMAD.X R13, RZ, RZ, ~R7, P0 ;  /* 0x000000ffff0d7224 */ /* 0x000fe400000e0e07 */
[----:B------:R-:W-:Y:S01]  /*0870*/  FMUL R0, R0, UR4 ;  /* 0x0000000400007c20 */ /* 0x000fe20008400000 */
[----:B------:R-:W-:Y:S01]  /*0880*/  IMAD.WIDE.U32 R8, R11, R22, R16 ;  /* 0x000000160b087225 */ /* 0x000fe200078e0010 */
[----:B------:R-:W-:-:S03]  /*0890*/  ULDC UR4, c[0x0][0x154] ;  /* 0x0000550000047ab9 */ /* 0x000fc60000000800 */
[----:B------:R-:W-:Y:S01]  /*08a0*/  IMAD R10, R13, R22, RZ ;  /* 0x000000160d0a7224 */ /* 0x000fe200078e02ff */
[----:B------:R-:W2:Y:S01]  /*08b0*/  LDC R7, c[0x0][0x144] ;  /* 0x00005100ff077b82 */ /* 0x000ea20000000800 */
[----:B------:R-:W3:Y:S02]  /*08c0*/  F2I.U32.TRUNC.NTZ R0, R0 ;  /* 0x0000000000007305 */ /* 0x000ee4000020f000 */
[----:B------:R-:W-:-:S04]  /*08d0*/  IMAD R11, R11, R23, R10 ;  /* 0x000000170b0b7224 */ /* 0x000fc800078e020a */
[----:B------:R-:W-:Y:S01]  /*08e0*/  IMAD.IADD R9, R9, 0x1, R11 ;  /* 0x0000000109097824 */ /* 0x000fe200078e020b */
[----:B------:R-:W4:Y:S01]  /*08f0*/  LDC R24, c[0x0][0x608] ;  /* 0x00018200ff187b82 */ /* 0x000f220000000800 */
[----:B------:R-:W-:-:S03]  /*0900*/  IMAD.MOV.U32 R11, RZ, RZ, -0x1 ;  /* 0xffffffffff0b7424 */ /* 0x000fc600078e00ff */
[-CC-:B0-----:R-:W-:Y:S02]  /*0910*/  SHF.R.U64 R22, R8, R12.reuse, R9.reuse ;  /* 0x0000000c08167219 */ /* 0x181fe40000001209 */
[----:B------:R-:W-:Y:S02]  /*0920*/  I2FP.F32.U32 R8, R5 ;  /* 0x0000000500087245 */ /* 0x000fe40000201000 */
[----:B------:R-:W0:Y:S01]  /*0930*/  LDC R28, c[0x0][0x658] ;  /* 0x00019600ff1c7b82 */ /* 0x000e220000000800 */
[----:B-1----:R-:W-:Y:S01]  /*0940*/  ISETP.NE.U32.AND P0, PT, R30, RZ, PT ;  /* 0x000000ff1e00720c */ /* 0x002fe20003f05070 */
[----:B---3--:R-:W-:Y:S02]  /*0950*/  IMAD.MOV R10, RZ, RZ, -R0 ;  /* 0x000000ffff0a7224 */ /* 0x008fe400078e0a00 */
[----:B------:R-:W-:Y:S01]  /*0960*/  FMUL R8, R8, UR4 ;  /* 0x0000000408087c20 */ /* 0x000fe20008400000 */
[----:B------:R-:W-:Y:S02]  /*0970*/  SHF.R.U32.HI R9, RZ, R12, R9 ;  /* 0x0000000cff097219 */ /* 0x000fe40000011609 */
[----:B------:R-:W-:Y:S01]  /*0980*/  ISETP.NE.AND.EX P0, PT, R31, RZ, PT, P0 ;  /* 0x000000ff1f00720c */ /* 0x000fe20003f05300 */
[----:B------:R1:W3:Y:S01]  /*0990*/  F2I.U32.TRUNC.NTZ R15, R8 ;  /* 0x00000008000f7305 */ /* 0x0002e2000020f000 */
[----:B------:R-:W1:Y:S01]  /*09a0*/  LDC R20, c[0x0][0x148] ;  /* 0x00005200ff147b82 */ /* 0x000e620000000800 */
[----:B--2---:R-:W-:-:S07]  /*09b0*/  IMAD R0, R7, R10, R6 ;  /* 0x0000000a07007224 */ /* 0x004fce00078e0206 */
[----:B------:R-:W2:Y:S01]  /*09c0*/  LDC R26, c[0x0][0x600] ;  /* 0x00018000ff1a7b82 */ /* 0x000ea20000000800 */
[-CC-:B----4-:R-:W-:Y:S02]  /*09d0*/  SHF.R.U64 R32, R22, R24.reuse, R9.reuse ;  /* 0x0000001816207219 */ /* 0x190fe40000001209 */
[----:B------:R-:W-:Y:S01]  /*09e0*/  SHF.R.U32.HI R7, RZ, R24, R9 ;  /* 0x00000018ff077219 */ /* 0x000fe20000011609 */
[----:B------:R-:W-:-:S04]  /*09f0*/  IMAD.MOV.U32 R9, RZ, RZ, 0x1 ;  /* 0x00000001ff097424 */ /* 0x000fc800078e00ff */
[----:B------:R-:W4:Y:S01]  /*0a00*/  LDC R21, c[0x0][0x648] ;  /* 0x00019200ff157b82 */ /* 0x000f220000000800 */
[-C--:B0-----:R-:W-:Y:S02]  /*0a10*/  SHF.L.U32 R6, R11, R28.reuse, RZ ;  /* 0x0000001c0b067219 */ /* 0x081fe400000006ff */
[--C-:B------:R-:W-:Y:S02]  /*0a20*/  SHF.R.U64 R24, R32, R28, R7.reuse ;  /* 0x0000001c20187219 */ /* 0x100fe40000001207 */
[----:B------:R-:W-:Y:S02]  /*0a30*/  LOP3.LUT R13, RZ, R6, RZ, 0x33, !PT ;  /* 0x00000006ff0d7212 */ /* 0x000fe400078e33ff */
[-C--:B------:R-:W-:Y:S01]  /*0a40*/  SHF.R.U32.HI R7, RZ, R28.reuse, R7 ;  /* 0x0000001cff077219 */ /* 0x080fe20000011607 */
[----:B------:R-:W0:Y:S01]  /*0a50*/  LDC R23, c[0x0][0x638] ;  /* 0x00018e00ff177b82 */ /* 0x000e220000000800 */
[----:B------:R-:W-:Y:S01]  /*0a60*/  SHF.L.U32 R12, R9, R28, RZ ;  /* 0x0000001c090c7219 */ /* 0x000fe200000006ff */
[----:B------:R-:W-:-:S06]  /*0a70*/  IMAD.MOV.U32 R6, RZ, RZ, R24 ;  /* 0x000000ffff067224 */ /* 0x000fcc00078e0018 */
[----:B------:R-:W0:Y:S01]  /*0a80*/  LDC R69, c[0x0][0x610] ;  /* 0x00018400ff457b82 */ /* 0x000e220000000800 */
[----:B-1-3--:R-:W-:Y:S05]  /*0a90*/  @!P0 BRA `(.L_x_6) ;  /* 0x0000000000288947 */ /* 0x00afea0003800000 */
[----:B------:R-:W1:Y:S02]  /*0aa0*/  LDC R11, c[0x0][0x64c] ;  /* 0x00019300ff0b7b82 */ /* 0x000e640000000800 */
[----:B-1----:R-:W-:-:S05]  /*0ab0*/  IADD3 R11, P0, R24, R11, RZ ;  /* 0x0000000b180b7210 */ /* 0x002fca0007f1e0ff */
        /* <DEDUP_REMOVED lines=8> */
.L_x_6:
[----:B----4-:R-:W-:Y:S01]  /*0b40*/  SHF.R.U64 R6, R6, R21, R7 ;  /* 0x0000001506067219 */ /* 0x010fe20000001207 */
[----:B--2---:R-:W-:Y:S01]  /*0b50*/  VIADD R7, R26, 0xffffffff ;  /* 0xffffffff1a077836 */ /* 0x004fe20000000000 */
[----:B------:R-:W-:Y:S01]  /*0b60*/  LOP3.LUT R13, R32, R13, RZ, 0xc0, !PT ;  /* 0x0000000d200d7212 */ /* 0x000fe200078ec0ff */
[----:B------:R-:W-:Y:S02]  /*0b70*/  IMAD.MOV R15, RZ, RZ, -R15 ;  /* 0x000000ffff0f7224 */ /* 0x000fe400078e0a0f */
[----:B------:R-:W-:Y:S02]  /*0b80*/  IMAD.MOV R8, RZ, RZ, -R6 ;  /* 0x000000ffff087224 */ /* 0x000fe400078e0a06 */
[----:B------:R-:W-:Y:S01]  /*0b90*/  IMAD R13, R12, R6, R13 ;  /* 0x000000060c0d7224 */ /* 0x000fe200078e020d */
[----:B------:R-:W-:Y:S01]  /*0ba0*/  LOP3.LUT R6, R22, R7, RZ, 0xc0, !PT ;  /* 0x0000000716067212 */ /* 0x000fe200078ec0ff */
[----:B------:R-:W-:Y:S02]  /*0bb0*/  @P3 IMAD R0, R20, R15, R5 ;  /* 0x0000000f14003224 */ /* 0x000fe400078e0205 */
[----:B0-----:R-:W-:-:S02]  /*0bc0*/  IMAD R5, R8, R23, R24 ;  /* 0x0000001708057224 */ /* 0x001fc400078e0218 */
[----:B------:R-:W-:Y:S02]  /*0bd0*/  IMAD R69, R13, R69, R0 ;  /* 0x000000450d457224 */ /* 0x000fe400078e0200 */
[----:B------:R-:W-:Y:S02]  /*0be0*/  IMAD R6, R5, R26, R6 ;  /* 0x0000001a05067224 */ /* 0x000fe400078e0206 */
[----:B------:R-:W-:-:S03]  /*0bf0*/  IMAD.MOV.U32 R0, RZ, RZ, 0x1 ;  /* 0x00000001ff007424 */ /* 0x000fc600078e00ff */
[----:B------:R-:W-:Y:S02]  /*0c00*/  SEL R68, R6, R69, !P3 ;  /* 0x0000004506447207 */ /* 0x000fe40005800000 */
[----:B------:R-:W-:-:S07]  /*0c10*/  SEL R69, R69, R6, !P3 ;  /* 0x0000000645457207 */ /* 0x000fce0005800000 */
.L_x_4:
[----:B------:R-:W-:-:S08]  /*0c20*/  NOP ;  /* 0x0000000000007918 */ /* 0x000fd00000000000 */
[----:B------:R-:W0:Y:S02]  /*0c30*/  USETMAXREG.TRY_ALLOC.CTAPOOL UP0, 0xe8 ;  /* 0x000000e8000079c8 */ /* 0x000e240008000600 */
[----:B0-----:R-:W-:-:S13]  /*0c40*/  PLOP3.LUT P0, PT, PT, PT, UP0, 0x80, 0x0 ;  /* 0x000000000000781c */ /* 0x001fda0003f0f008 */
[----:B------:R-:W-:Y:S05]  /*0c50*/  @!P0 BRA `(.L_x_4) ;  /* 0xfffffffc00f08947 */ /* 0x000fea000383ffff */
[----:B------:R-:W-:Y:S01]  /*0c60*/  ULDC.64 UR4, c[0x0][0x598] ;  /* 0x0001660000047ab9 */ /* 0x000fe20000000a00 */
[----:B------:R-:W-:Y:S01]  /*0c70*/  ULDC.64 UR40, c[0x0][0x208] ;  /* 0x0000820000287ab9 */ /* 0x000fe20000000a00 */
[----:B------:R-:W-:-:S04]  /*0c80*/  ISETP.NE.U32.AND P0, PT, RZ, UR4, PT ;  /* 0x00000004ff007c0c */ /* 0x000fc8000bf05070 */
[----:B------:R-:W-:-:S13]  /*0c90*/  ISETP.NE.AND.EX P0, PT, RZ, UR5, PT, P0 ;  /* 0x00000005ff007c0c */ /* 0x000fda000bf05300 */
[----:B------:R-:W-:Y:S05]  /*0ca0*/  @!P0 BRA `(.L_x_7) ;  /* 0x00000000001c8947 */ /* 0x000fea0003800000 */
[----:B------:R-:W0:Y:S02]  /*0cb0*/  LDC.64 R6, c[0x0][0x598] ;  /* 0x00016600ff067b82 */ /* 0x000e240000000a00 */
[----:B0-----:R-:W2:Y:S02]  /*0cc0*/  LDG.E.64 R6, desc[UR40][R6.64] ;  /* 0x0000002806067981 */ /* 0x001ea4000c1e1b00 */
[----:B--2---:R-:W-:-:S04]  /*0cd0*/  ISETP.NE.U32.AND P0, PT, R6, RZ, PT ;  /* 0x000000ff0600720c */ /* 0x004fc80003f05070 */
[----:B------:R-:W-:-:S13]  /*0ce0*/  ISETP.NE.AND.EX P0, PT, R7, RZ, PT, P0 ;  /* 0x000000ff0700720c */ /* 0x000fda0003f05300 */
[----:B------:R-:W-:Y:S05]  /*0cf0*/  @!P0 BRA `(.L_x_7) ;  /* 0x0000000000088947 */ /* 0x000fea0003800000 */
[----:B------:R0:W5:Y:S01]  /*0d00*/  LD.E R19, desc[UR40][R6.64] ;  /* 0x0000002806137980 */ /* 0x000162000c101900 */
[----:B------:R-:W-:Y:S05]  /*0d10*/  BRA `(.L_x_8) ;  /* 0x0000000000247947 */ /* 0x000fea0003800000 */
.L_x_7:
[----:B------:R-:W-:Y:S02]  /*0d20*/  ULDC.64 UR4, c[0x0][0x588] ;  /* 0x0001620000047ab9 */ /* 0x000fe40000000a00 */
[----:B------:R-:W-:-:S04]  /*0d30*/  ISETP.NE.U32.AND P0, PT, RZ, UR4, PT ;  /* 0x00000004ff007c0c */ /* 0x000fc8000bf05070 */
[----:B------:R-:W-:-:S13]  /*0d40*/  ISETP.NE.AND.EX P0, PT, RZ, UR5, PT, P0 ;  /* 0x00000005ff007c0c */ /* 0x000fda000bf05300 */
[----:B------:R-:W-:Y:S05]  /*0d50*/  @!P0 BRA `(.L_x_9) ;  /* 0x00000000000c8947 */ /* 0x000fea0003800000 */
[----:B------:R-:W0:Y:S02]  /*0d60*/  LDC.64 R6, c[0x0][0x588] ;  /* 0x00016200ff067b82 */ /* 0x000e240000000a00 */
[----:B0-----:R1:W5:Y:S01]  /*0d70*/  LDG.E R19, desc[UR40][R6.64] ;  /* 0x0000002806137981 */ /* 0x001362000c1e1900 */
[----:B------:R-:W-:Y:S05]  /*0d80*/  BRA `(.L_x_8) ;  /* 0x0000000000087947 */ /* 0x000fea0003800000 */
.L_x_9:
[----:B------:R-:W-:Y:S02]  /*0d90*/  ULDC UR4, c[0x0][0x580] ;  /* 0x0001600000047ab9 */ /* 0x000fe40000000800 */
[----:B------:R-:W-:-:S07]  /*0da0*/  IMAD.U32 R19, RZ, RZ, UR4 ;  /* 0x00000004ff137e24 */ /* 0x000fce000f8e00ff */
.L_x_8:
[----:B------:R-:W-:Y:S02]  /*0db0*/  ULDC.64 UR4, c[0x0][0x5a0] ;  /* 0x0001680000047ab9 */ /* 0x000fe40000000a00 */
[----:B------:R-:W-:-:S04]  /*0dc0*/  ISETP.NE.U32.AND P0, PT, RZ, UR4, PT ;  /* 0x00000004ff007c0c */ /* 0x000fc8000bf05070 */
[----:B------:R-:W-:-:S13]  /*0dd0*/  ISETP.NE.AND.EX P0, PT, RZ, UR5, PT, P0 ;  /* 0x00000005ff007c0c */ /* 0x000fda000bf05300 */
[----:B------:R-:W-:Y:S05]  /*0de0*/  @!P0 BRA `(.L_x_10) ;  /* 0x00000000001c8947 */ /* 0x000fea0003800000 */
[----:B01----:R-:W0:Y:S02]  /*0df0*/  LDC.64 R6, c[0x0][0x5a0] ;  /* 0x00016800ff067b82 */ /* 0x003e240000000a00 */
[----:B0-----:R-:W2:Y:S02]  /*0e00*/  LDG.E.64 R6, desc[UR40][R6.64] ;  /* 0x0000002806067981 */ /* 0x001ea4000c1e1b00 */
[----:B--2---:R-:W-:-:S04]  /*0e10*/  ISETP.NE.U32.AND P0, PT, R6, RZ, PT ;  /* 0x000000ff0600720c */ /* 0x004fc80003f05070 */
[----:B------:R-:W-:-:S13]  /*0e20*/  ISETP.NE.AND.EX P0, PT, R7, RZ, PT, P0 ;  /* 0x000000ff0700720c */ /* 0x000fda0003f05300 */
[----:B------:R-:W-:Y:S05]  /*0e30*/  @!P0 BRA `(.L_x_10) ;  /* 0x0000000000088947 */ /* 0x000fea0003800000 */
[----:B------:R0:W5:Y:S01]  /*0e40*/  LD.E R56, desc[UR40][R6.64] ;  /* 0x0000002806387980 */ /* 0x000162000c101900 */
[----:B------:R-:W-:Y:S05]  /*0e50*/  BRA `(.L_x_11) ;  /* 0x0000000000247947 */ /* 0x000fea0003800000 */
.L_x_10:
[----:B------:R-:W-:Y:S02]  /*0e60*/  ULDC.64 UR4, c[0x0][0x590] ;  /* 0x0001640000047ab9 */ /* 0x000fe40000000a00 */
[----:B------:R-:W-:-:S04]  /*0e70*/  ISETP.NE.U32.AND P0, PT, RZ, UR4, PT ;  /* 0x00000004ff007c0c */ /* 0x000fc8000bf05070 */
[----:B------:R-:W-:-:S13]  /*0e80*/  ISETP.NE.AND.EX P0, PT, RZ, UR5, PT, P0 ;  /* 0x00000005ff007c0c */ /* 0x000fda000bf05300 */
[----:B------:R-:W-:Y:S05]  /*0e90*/  @!P0 BRA `(.L_x_12) ;  /* 0x00000000000c8947 */ /* 0x000fea0003800000 */
[----:B------:R-:W2:Y:S02]  /*0ea0*/  LDC.64 R56, c[0x0][0x590] ;  /* 0x00016400ff387b82 */ /* 0x000ea40000000a00 */
[----:B--2---:R2:W5:Y:S01]  /*0eb0*/  LDG.E R56, desc[UR40][R56.64] ;  /* 0x0000002838387981 */ /* 0x004562000c1e1900 */
[----:B------:R-:W-:Y:S05]  /*0ec0*/  BRA `(.L_x_11) ;  /* 0x0000000000087947 */ /* 0x000fea0003800000 */
.L_x_12:
[----:B------:R-:W-:Y:S02]  /*0ed0*/  ULDC UR4, c[0x0][0x584] ;  /* 0x0001610000047ab9 */ /* 0x000fe40000000800 */
[----:B------:R-:W-:-:S07]  /*0ee0*/  IMAD.U32 R56, RZ, RZ, UR4 ;  /* 0x00000004ff387e24 */ /* 0x000fce000f8e00ff */
.L_x_11:
[----:B------:R-:W-:-:S13]  /*0ef0*/  LOP3.LUT P0, RZ, R0, 0xff, RZ, 0xc0, !PT ;  /* 0x000000ff00ff7812 */ /* 0x000fda000780c0ff */
[----:B------:R-:W-:Y:S05]  /*0f00*/  @!P0 EXIT ;  /* 0x000000000000894d */ /* 0x000fea0003800000 */
[----:B------:R-:W3:Y:S01]  /*0f10*/  LDC R59, c[0x0][0x658] ;  /* 0x00019600ff3b7b82 */ /* 0x000ee20000000800 */
[----:B------:R-:W-:Y:S01]  /*0f20*/  ULDC.64 UR6, c[0x0][0x288] ;  /* 0x0000a20000067ab9 */ /* 0x000fe20000000a00 */
[----:B------:R-:W-:Y:S01]  /*0f30*/  LOP3.LUT R14, R14, 0x1, RZ, 0xc0, !PT ;  /* 0x000000010e0e7812 */ /* 0x000fe200078ec0ff */
[----:B------:R-:W-:Y:S01]  /*0f40*/  UIADD3 UR4, UR7, 0x7f, URZ ;  /* 0x0000007f07047890 */ /* 0x000fe2000fffe03f */
[----:B------:R-:W-:Y:S01]  /*0f50*/  SHF.R.U32.HI R0, RZ, 0x2, R3 ;  /* 0x00000002ff007819 */ /* 0x000fe20000011603 */
[----:B------:R-:W-:Y:S01]  /*0f60*/  IMAD.U32 R5, RZ, RZ, UR6 ;  /* 0x00000006ff057e24 */ /* 0x000fe2000f8e00ff */
[----:B------:R-:W-:Y:S01]  /*0f70*/  SHF.R.U32.HI R4, RZ, 0x1, R4 ;  /* 0x00000001ff047819 */ /* 0x000fe20000011604 */
[----:B------:R-:W-:Y:S01]  /*0f80*/  USHF.R.S32.HI UR5, URZ, 0x1f, UR4 ;  /* 0x0000001f3f057899 */ /* 0x000fe20008011404 */
[----:B01----:R-:W0:Y:S01]  /*0f90*/  LDC.64 R6, c[0x0][0x5c8] ;  /* 0x00017200ff067b82 */ /* 0x003e220000000a00 */
[----:B------:R-:W-:Y:S01]  /*0fa0*/  LOP3.LUT R60, R3, 0x3, RZ, 0xc0, !PT ;  /* 0x00000003033c7812 */ /* 0x000fe200078ec0ff */
[----:B------:R-:W-:Y:S01]  /*0fb0*/  IMAD.SHL.U32 R9, R14, 0x40, RZ ;  /* 0x000000400e097824 */ /* 0x000fe200078e00ff */
[----:B------:R-:W-:Y:S01]  /*0fc0*/  LOP3.LUT R0, R0, 0x7, RZ, 0xc0, !PT ;  /* 0x0000000700007812 */ /* 0x000fe200078ec0ff */
[----:B------:R-:W-:Y:S01]  /*0fd0*/  ULEA.HI UR5, UR5, UR4, URZ, 0x7 ;  /* 0x0000000405057291 */ /* 0x000fe2000f8f383f */
[----:B------:R-:W-:Y:S01]  /*0fe0*/  LOP3.LUT R23, R4, 0x30, RZ, 0xc0, !PT ;  /* 0x0000003004177812 */ /* 0x000fe200078ec0ff */
[----:B------:R-:W-:Y:S01]  /*0ff0*/  IMAD R60, R60, -0x2, R5 ;  /* 0xfffffffe3c3c7824 */ /* 0x000fe200078e0205 */
[--C-:B------:R-:W-:Y:S01]  /*1000*/  LOP3.LUT R22, R9, 0x40, R0.reuse, 0xe2, !PT ;  /* 0x0000004009167812 */ /* 0x100fe200078ee200 */
[----:B------:R-:W1:Y:S01]  /*1010*/  LDC R63, c[0x0][0x600] ;  /* 0x00018000ff3f7b82 */ /* 0x000e620000000800 */
[----:B------:R-:W-:Y:S01]  /*1020*/  IADD3 R5, RZ, -R23, -R0 ;  /* 0x80000017ff057210 */ /* 0x000fe20007ffe800 */
[----:B------:R-:W-:Y:S01]  /*1030*/  IMAD.MOV.U32 R0, RZ, RZ, -0x1 ;  /* 0xffffffffff007424 */ /* 0x000fe200078e00ff */
[----:B------:R-:W-:Y:S01]  /*1040*/  USHF.R.S32.HI UR43, URZ, 0x7, UR5 ;  /* 0x000000073f2b7899 */ /* 0x000fe20008011405 */
[----:B------:R-:W-:Y:S01]  /*1050*/  IMAD.MOV.U32 R4, RZ, RZ, 0x1 ;  /* 0x00000001ff047424 */ /* 0x000fe200078e00ff */
[C---:B------:R-:W-:Y:S01]  /*1060*/  LOP3.LUT R62, R3.reuse, 0x80, RZ, 0xc0, !PT ;  /* 0x00000080033e7812 */ /* 0x040fe200078ec0ff */
[----:B------:R-:W-:Y:S01]  /*1070*/  IMAD R5, R14, -0x40, R5 ;  /* 0xffffffc00e057824 */ /* 0x000fe200078e0205 */
[----:B------:R-:W-:Y:S01]  /*1080*/  UISETP.LT.AND UP0, UPT, UR43, 0x1, UPT ;  /* 0x000000012b00788c */ /* 0x000fe2000bf01270 */
[----:B---3--:R-:W-:Y:S01]  /*1090*/  SHF.L.U32 R0, R0, R59, RZ ;  /* 0x0000003b00007219 */ /* 0x008fe200000006ff */
[----:B------:R-:W-:Y:S01]  /*10a0*/  ULDC UR4, c[0x0][0x284] ;  /* 0x0000a10000047ab9 */ /* 0x000fe20000000800 */
[----:B------:R-:W-:Y:S01]  /*10b0*/  LOP3.LUT R22, R22, R23, RZ, 0xfc, !PT ;  /* 0x0000001716167212 */ /* 0x000fe200078efcff */
[----:B------:R-:W-:Y:S01]  /*10c0*/  USEL UR44, UR43, 0x1, UP0 ;  /* 0x000000012b2c7887 */ /* 0x000fe20008000000 */
[----:B------:R-:W-:Y:S01]  /*10d0*/  SHF.L.U32 R59, R4, R59, RZ ;  /* 0x0000003b043b7219 */ /* 0x000fe200000006ff */
[----:B------:R-:W-:Y:S01]  /*10e0*/  IMAD.SHL.U32 R61, R3, 0x2, RZ ;  /* 0x00000002033d7824 */ /* 0x000fe200078e00ff */
[----:B------:R-:W-:Y:S01]  /*10f0*/  LOP3.LUT R66, R18, 0x1, RZ, 0xfc, !PT ;  /* 0x0000000112427812 */ /* 0x000fe200078efcff */
[----:B------:R-:W-:Y:S01]  /*1100*/  VIADD R65, R5, UR4 ;  /* 0x0000000405417c36 */ /* 0x000fe20008000000 */
[C---:B0-----:R-:W-:Y:S01]  /*1110*/  SHF.L.U64.HI R58, R6.reuse, 0x3, R7 ;  /* 0x00000003063a7819 */ /* 0x041fe20000010207 */
[----:B--2---:R-:W-:Y:S01]  /*1120*/  IMAD.SHL.U32 R57, R6, 0x8, RZ ;  /* 0x0000000806397824 */ /* 0x004fe200078e00ff */
[----:B------:R-:W-:Y:S01]  /*1130*/  SHF.R.U32.HI R62, RZ, 0x7, R62 ;  /* 0x00000007ff3e7819 */ /* 0x000fe2000001163e */
[----:B------:R-:W-:Y:S01]  /*1140*/  IMAD.MOV.U32 R23, RZ, RZ, RZ ;  /* 0x000000ffff177224 */ /* 0x000fe200078e00ff */
[----:B------:R-:W-:Y:S01]  /*1150*/  LOP3.LUT R64, RZ, R0, RZ, 0x33, !PT ;  /* 0x00000000ff407212 */ /* 0x000fe200078e33ff */
[----:B------:R-:W-:Y:S01]  /*1160*/  UIADD3 UR44, UR43, -UR44, URZ ;  /* 0x8000002c2b2c7290 */ /* 0x000fe2000fffe03f */
[----:B------:R-:W-:Y:S01]  /*1170*/  UMOV UR36, URZ ;  /* 0x0000003f00247c82 */ /* 0x000fe20008000000 */
[----:B-1----:R-:W-:Y:S01]  /*1180*/  VIADD R63, R63, 0xffffffff ;  /* 0xffffffff3f3f7836 */ /* 0x002fe20000000000 */
[----:B------:R-:W-:-:S09]  /*1190*/  UMOV UR42, URZ ;  /* 0x0000003f002a7c82 */ /* 0x000fd20008000000 */
.L_x_94:
[----:B0-----:R-:W0:Y:S01]  /*11a0*/  SHFL.IDX PT, R0, R62, RZ, 0x1f ;  /* 0x00001fff3e007589 */ /* 0x001e2200000e0000 */
[----:B-1----:R-:W1:Y:S01]  /*11b0*/  S2UR UR7, SR_CgaCtaId ;  /* 0x00000000000779c3 */ /* 0x002e620000008800 */
[----:B------:R-:W-:Y:S01]  /*11c0*/  UMOV UR6, 0x400 ;  /* 0x0000040000067882 */ /* 0x000fe20000000000 */
[----:B0-----:R-:W-:Y:S01]  /*11d0*/  R2UR UR4, R0 ;  /* 0x00000000000472ca */ /* 0x001fe200000e0000 */
[----:B-1----:R-:W-:-:S12]  /*11e0*/  ULEA UR46, UR7, UR6, 0x18 ;  /* 0x00000006072e7291 */ /* 0x002fd8000f8ec03f */
[----:B------:R-:W-:-:S04]  /*11f0*/  ULEA.HI UR5, UR4, UR4, URZ, 0x1 ;  /* 0x0000000404057291 */ /* 0x000fc8000f8f083f */
[----:B------:R-:W-:-:S04]  /*1200*/  ULOP3.LUT UR5, UR5, 0x7fffe, URZ, 0xc0, !UPT ;  /* 0x0007fffe05057892 */ /* 0x000fc8000f8ec03f */
[----:B------:R-:W-:-:S03]  /*1210*/  UIADD3 UR5, UR4, -UR5, URZ ;  /* 0x8000000504057290 */ /* 0x000fc6000fffe03f */
[----:B------:R-:W-:Y:S01]  /*1220*/  ULDC UR4, c[0x0][0x28c] ;  /* 0x0000a30000047ab9 */ /* 0x000fe20000000800 */
[----:B------:R-:W-:Y:S01]  /*1230*/  ULEA UR5, UR5, UR46, 0xd ;  /* 0x0000002e05057291 */ /* 0x000fe2000f8e683f */
[----:B------:R-:W-:-:S03]  /*1240*/  ISETP.LT.AND P0, PT, RZ, UR4, PT ;  /* 0x00000004ff007c0c */ /* 0x000fc6000bf01270 */
[----:B------:R-:W-:-:S04]  /*1250*/  UIADD3 UR5, UR5, 0x100, URZ ;  /* 0x0000010005057890 */ /* 0x000fc8000fffe03f */
[----:B------:R-:W-:-:S04]  /*1260*/  USHF.R.U32.HI UR5, URZ, 0x4, UR5 ;  /* 0x000000043f057899 */ /* 0x000fc80008011605 */
[----:B------:R-:W-:-:S04]  /*1270*/  ULOP3.LUT UR5, UR5, 0x3fff, URZ, 0xc0, !UPT ;  /* 0x00003fff05057892 */ /* 0x000fc8000f8ec03f */
[----:B------:R-:W-:Y:S01]  /*1280*/  ULOP3.LUT UR45, UR5, 0x10000, URZ, 0xfc, !UPT ;  /* 0x00010000052d7892 */ /* 0x000fe2000f8efc3f */
[----:B---345:R-:W-:Y:S11]  /*1290*/  @P0 BRA `(.L_x_13) ;  /* 0x0000000000400947 */ /* 0x038ff60003800000 */
[----:B------:R-:W-:Y:S01]  /*12a0*/  MOV R0, 0x0 ;  /* 0x0000000000007802 */ /* 0x000fe20000000f00 */
[----:B------:R-:W-:Y:S01]  /*12b0*/  ULDC.64 UR4, c[0x4][0x68] ;  /* 0x01001a0000047ab9 */ /* 0x000fe20000000a00 */
[----:B------:R-:W-:Y:S01]  /*12c0*/  ULDC.64 UR6, c[0x4][0x8] ;  /* 0x0100020000067ab9 */ /* 0x000fe20000000a00 */
[----:B------:R-:W-:Y:S01]  /*12d0*/  IMAD.U32 R4, RZ, RZ, UR4 ;  /* 0x00000004ff047e24 */ /* 0x000fe2000f8e00ff */
[----:B------:R0:W1:Y:S01]  /*12e0*/  LDC.64 R14, c[0x4][R0] ;  /* 0x01000000000e7b82 */ /* 0x0000620000000a00 */
[----:B------:R-:W-:Y:S01]  /*12f0*/  IMAD.U32 R5, RZ, RZ, UR5 ;  /* 0x00000005ff057e24 */ /* 0x000fe2000f8e00ff */
[----:B------:R-:W-:Y:S01]  /*1300*/  ULDC.64 UR4, c[0x4][0x70] ;  /* 0x01001c0000047ab9 */ /* 0x000fe20000000a00 */
[----:B------:R-:W-:Y:S02]  /*1310*/  IMAD.U32 R10, RZ, RZ, UR6 ;  /* 0x00000006ff0a7e24 */ /* 0x000fe4000f8e00ff */
[----:B------:R-:W-:Y:S02]  /*1320*/  IMAD.U32 R6, RZ, RZ, UR4 ;  /* 0x00000004ff067e24 */ /* 0x000fe4000f8e00ff */
[----:B------:R-:W-:-:S02]  /*1330*/  IMAD.U32 R7, RZ, RZ, UR5 ;  /* 0x00000005ff077e24 */ /* 0x000fc4000f8e00ff */
[----:B------:R-:W-:Y:S02]  /*1340*/  IMAD.U32 R11, RZ, RZ, UR7 ;  /* 0x00000007ff0b7e24 */ /* 0x000fe4000f8e00ff */
[----:B------:R-:W-:Y:S02]  /*1350*/  IMAD.MOV.U32 R8, RZ, RZ, 0x1e1 ;  /* 0x000001e1ff087424 */ /* 0x000fe400078e00ff */
[----:B------:R-:W-:Y:S02]  /*1360*/  IMAD.MOV.U32 R12, RZ, RZ, 0x1 ;  /* 0x00000001ff0c7424 */ /* 0x000fe400078e00ff */
[----:B0-----:R-:W-:-:S07]  /*1370*/  IMAD.MOV.U32 R13, RZ, RZ, RZ ;  /* 0x000000ffff0d7224 */ /* 0x001fce00078e00ff */
[----:B------:R-:W-:-:S07]  /*1380*/  LEPC R20, `(.L_x_13) ;  /* 0x000000001014794e */ /* 0x000fce0000000000 */
[----:B-1---5:R-:W-:Y:S05]  /*1390*/  CALL.ABS.NOINC R14 ;  /* 0x000000000e007343 */ /* 0x022fea0003c00000 */
.L_x_13:
[----:B------:R-:W-:-:S13]  /*13a0*/  ISETP.NE.AND P0, PT, R66, 0x3, PT ;  /* 0x000000034200780c */ /* 0x000fda0003f05270 */
[----:B------:R-:W-:Y:S05]  /*13b0*/  @!P0 BRA `(.L_x_14) ;  /* 0x0000000000048947 */ /* 0x000fea0003800000 */
[----:B------:R-:W-:Y:S01]  /*13c0*/  BPT.TRAP 0x1 ;  /* 0x000000040000795c */ /* 0x000fe20000300000 */
.L_x_14:
[----:B------:R-:W-:Y:S02]  /*13d0*/  IMAD.U32 R3, RZ, RZ, UR42 ;  /* 0x0000002aff037e24 */ /* 0x000fe4000f8e00ff */
[----:B------:R-:W-:-:S03]  /*13e0*/  IMAD.U32 R0, RZ, RZ, UR36 ;  /* 0x00000024ff007e24 */ /* 0x000fc6000f8e00ff */
[----:B------:R-:W-:Y:S02]  /*13f0*/  LEA R3, R3, UR46, 0x3 ;  /* 0x0000002e03037c11 */ /* 0x000fe4000f8e18ff */
[----:B------:R-:W-:-:S04]  /*1400*/  SHF.L.U32 R0, R0, 0x1f, RZ ;  /* 0x0000001f00007819 */ /* 0x000fc800000006ff */
[----:B------:R0:W1:Y:S01]  /*1410*/  SYNCS.PHASECHK.TRANS64.TRYWAIT P1, [R3+URZ], R0 ;  /* 0x00000000030075a7 */ /* 0x000062000802017f */
[----:B------:R-:W-:Y:S05]  /*1420*/  @!P0 BRA `(.L_x_15) ;  /* 0x0000000000048947 */ /* 0x000fea0003800000 */
[----:B------:R-:W-:Y:S01]  /*1430*/  BPT.TRAP 0x1 ;  /* 0x000000040000795c */ /* 0x000fe20000300000 */
.L_x_15:
[----:B------:R-:W-:-:S05]  /*1440*/  IMAD.U32 R4, RZ, RZ, UR44 ;  /* 0x0000002cff047e24 */ /* 0x000fca000f8e00ff */
[----:B------:R-:W-:Y:S01]  /*1450*/  ISETP.GE.AND P2, PT, R4, 0x1, PT ;  /* 0x000000010400780c */ /* 0x000fe20003f46270 */
[----:B-1----:R-:W-:-:S12]  /*1460*/  @P1 BRA `(.L_x_16) ;  /* 0x0000000000081947 */ /* 0x002fd80003800000 */
[----:B------:R-:W1:Y:S02]  /*1470*/  SYNCS.PHASECHK.TRANS64.TRYWAIT P1, [R3+URZ], R0 ;  /* 0x00000000030075a7 */ /* 0x000e64000802017f */
[----:B-1----:R-:W-:Y:S05]  /*1480*/  @!P1 BRA `(.L_x_17) ;  /* 0x0000005000f49947 */ /* 0x002fea0003800000 */
.L_x_16:
[----:B------:R-:W-:Y:S05]  /*1490*/  WARPSYNC.ALL ;  /* 0x0000000000007948 */ /* 0x000fea0003800000 */
[----:B------:R-:W-:Y:S01]  /*14a0*/  UIADD3 UR4, UR46, 0x30100, URZ ;  /* 0x000301002e047890 */ /* 0x000fe2000fffe03f */
[----:B------:R-:W-:Y:S01]  /*14b0*/  WARPGROUP.ARRIVE ;  /* 0x00000000000079c5 */ /* 0x000fe20000000000 */
[----:B------:R-:W-:Y:S02]  /*14c0*/  ULEA UR6, UR42, UR45, 0xc ;  /* 0x0000002d2a067291 */ /* 0x000fe4000f8e603f */
[----:B------:R-:W-:Y:S01]  /*14d0*/  USHF.R.U32.HI UR4, URZ, 0x4, UR4 ;  /* 0x000000043f047899 */ /* 0x000fe20008011604 */
[----:B------:R-:W-:Y:S01]  /*14e0*/  UMOV UR13, 0x40000040 ;  /* 0x40000040000d7882 */ /* 0x000fe20000000000 */
[----:B------:R-:W-:-:S02]  /*14f0*/  UMOV UR15, 0x40000040 ;  /* 0x40000040000f7882 */ /* 0x000fc40000000000 */
[----:B------:R-:W-:Y:S01]  /*1500*/  ULOP3.LUT UR4, UR4, 0x3fff, URZ, 0xc0, !UPT ;  /* 0x00003fff04047892 */ /* 0x000fe2000f8ec03f */
[----:B------:R-:W-:Y:S01]  /*1510*/  UMOV UR12, UR6 ;  /* 0x00000006000c7c82 */ /* 0x000fe20008000000 */
[----:B------:R-:W-:Y:S02]  /*1520*/  UMOV UR5, 0x40000040 ;  /* 0x4000004000057882 */ /* 0x000fe40000000000 */
[----:B------:R-:W-:Y:S01]  /*1530*/  ULOP3.LUT UR8, UR4, 0x10000, URZ, 0xfc, !UPT ;  /* 0x0001000004087892 */ /* 0x000fe2000f8efc3f */
[----:B------:R-:W-:-:S03]  /*1540*/  UMOV UR7, 0x40000040 ;  /* 0x4000004000077882 */ /* 0x000fc60000000000 */
[----:B------:R-:W-:-:S04]  /*1550*/  ULEA UR4, UR42, UR8, 0xb ;  /* 0x000000082a047291 */ /* 0x000fc8000f8e583f */
[----:B------:R-:W-:-:S03]  /*1560*/  UIADD3 UR9, UR4, 0x606, URZ ;  /* 0x0000060604097890 */ /* 0x000fc6000fffe03f */
[----:B------:R-:W-:Y:S02]  /*1570*/  UMOV UR14, UR4 ;  /* 0x00000004000e7c82 */ /* 0x000fe40008000000 */
[----:B------:R-:W-:Y:S01]  /*1580*/  HGMMA.64x64x8.F32.TF32 R24, gdesc[UR12], RZ, !UPT, gsb0 ;  /* 0x04e000000c1879f0 */ /* 0x000fe2000c0028ff */
[----:B------:R-:W-:Y:S02]  /*1590*/  UIADD3 UR12, UR6, 0x2, URZ ;  /* 0x00000002060c7890 */ /* 0x000fe4000fffe03f */
[----:B------:R-:W-:Y:S01]  /*15a0*/  UIADD3 UR14, UR4, 0x2, URZ ;  /* 0x00000002040e7890 */ /* 0x000fe2000fffe03f */
[----:B------:R-:W-:Y:S01]  /*15b0*/  UMOV UR13, 0x40000040 ;  /* 0x40000040000d7882 */ /* 0x000fe20000000000 */
[----:B------:R-:W-:Y:S01]  /*15c0*/  UMOV UR15, 0x40000040 ;  /* 0x40000040000f7882 */ /* 0x000fe20000000000 */
[----:B------:R-:W-:Y:S02]  /*15d0*/  WARPGROUP.DEPBAR.LE gsb0, 0x0 ;  /* 0x00008000000079c5 */ /* 0x000fe40000010000 */
[----:B------:R-:W-:-:S06]  /*15e0*/  WARPGROUP.ARRIVE ;  /* 0x00000000000079c5 */ /* 0x000fcc0000000000 */
[----:B------:R-:W-:Y:S01]  /*15f0*/  HGMMA.64x64x8.F32.TF32 R24, gdesc[UR12], R24, gsb0 ;  /* 0x04e000000c1879f0 */ /* 0x000fe20008002818 */
        /* <DEDUP_REMOVED lines=88> */
[----:B------:R-:W-:-:S07]  /*1b80*/  UIADD3 UR6, UR6, 0xc06, URZ ;  /* 0x00000c0606067890 */ /* 0x000fce000fffe03f */
[----:B------:R-:W-:Y:S01]  /*1b90*/  UMOV UR4, UR6 ;  /* 0x0000000600047c82 */ /* 0x000fe20008000000 */
[----:B------:R-:W-:Y:S01]  /*1ba0*/  UMOV UR6, UR9 ;  /* 0x0000000900067c82 */ /* 0x000fe20008000000 */
[----:B------:R-:W-:Y:S02]  /*1bb0*/  WARPGROUP.DEPBAR.LE gsb0, 0x0 ;  /* 0x00008000000079c5 */ /* 0x000fe40000010000 */
[----:B------:R-:W-:-:S06]  /*1bc0*/  WARPGROUP.ARRIVE ;  /* 0x00000000000079c5 */ /* 0x000fcc0000000000 */
[----:B------:R-:W-:Y:S03]  /*1bd0*/  HGMMA.64x64x8.F32.TF32 R24, gdesc[UR12], R24, gsb0 ;  /* 0x04e000000c1879f0 */ /* 0x000fe60008002818 */
[----:B------:R-:W-:Y:S02]  /*1be0*/  WARPGROUP.DEPBAR.LE gsb0, 0x0 ;  /* 0x00008000000079c5 */ /* 0x000fe40000010000 */
[----:B------:R-:W-:-:S06]  /*1bf0*/  WARPGROUP.ARRIVE ;  /* 0x00000000000079c5 */ /* 0x000fcc0000000000 */
[----:B------:R-:W-:Y:S03]  /*1c00*/  HGMMA.64x64x8.F32.TF32 R24, gdesc[UR4], R24, gsb0 ;  /* 0x04e00000041879f0 */ /* 0x000fe60008002818 */
[----:B------:R-:W-:Y:S02]  /*1c10*/  WARPGROUP.DEPBAR.LE gsb0, 0x0 ;  /* 0x00008000000079c5 */ /* 0x000fe40000010000 */
[----:B------:R-:W-:Y:S05]  /*1c20*/  @!P2 BRA `(.L_x_18) ;  /* 0x00000008006ca947 */ /* 0x000fea0003800000 */
[----:B------:R-:W-:Y:S01]  /*1c30*/  UIADD3 UR13, UR42, 0x1, URZ ;  /* 0x000000012a0d7890 */ /* 0x000fe2000fffe03f */
[----:B01----:R-:W-:Y:S01]  /*1c40*/  IMAD.U32 R0, RZ, RZ, UR44 ;  /* 0x0000002cff007e24 */ /* 0x003fe2000f8e00ff */
[----:B------:R-:W-:Y:S02]  /*1c50*/  UMOV UR9, UR42 ;  /* 0x0000002a00097c82 */ /* 0x000fe40008000000 */
[----:B------:R-:W-:-:S04]  /*1c60*/  UISETP.NE.AND UP0, UPT, UR13, 0x3, UPT ;  /* 0x000000030d00788c */ /* 0x000fc8000bf05270 */
[----:B------:R-:W-:Y:S02]  /*1c70*/  USEL UR4, URZ, 0x1, UP0 ;  /* 0x000000013f047887 */ /* 0x000fe40008000000 */
[----:B------:R-:W-:Y:S02]  /*1c80*/  USEL UR13, UR13, URZ, UP0 ;  /* 0x0000003f0d0d7287 */ /* 0x000fe40008000000 */
[----:B------:R-:W-:-:S06]  /*1c90*/  ULOP3.LUT UR4, UR36, UR4, URZ, 0x3c, !UPT ;  /* 0x0000000424047292 */ /* 0x000fcc000f8e3c3f */
[----:B------:R-:W-:-:S07]  /*1ca0*/  IMAD.U32 R5, RZ, RZ, UR4 ;  /* 0x00000004ff057e24 */ /* 0x000fce000f8e00ff */
.L_x_25:
[----:B01----:R-:W-:Y:S05]  /*1cb0*/  @!P0 BRA `(.L_x_19) ;  /* 0x0000000000048947 */ /* 0x003fea0003800000 */
[----:B------:R-:W-:Y:S01]  /*1cc0*/  BPT.TRAP 0x1 ;  /* 0x000000040000795c */ /* 0x000fe20000300000 */
.L_x_19:
[----:B------:R-:W0:Y:S01]  /*1cd0*/  S2UR UR4, SR_CgaCtaId ;  /* 0x00000000000479c3 */ /* 0x000e220000008800 */
[----:B------:R-:W-:Y:S01]  /*1ce0*/  UMOV UR10, 0x400 ;  /* 0x00000400000a7882 */ /* 0x000fe20000000000 */
[----:B------:R-:W-:Y:S01]  /*1cf0*/  SHF.L.U32 R3, R5, 0x1f, RZ ;  /* 0x0000001f05037819 */ /* 0x000fe200000006ff */
[----:B0-----:R-:W-:-:S04]  /*1d00*/  ULEA UR10, UR4, UR10, 0x18 ;  /* 0x0000000a040a7291 */ /* 0x001fc8000f8ec03f */
[----:B------:R-:W-:-:S09]  /*1d10*/  ULEA UR4, UR13, UR10, 0x3 ;  /* 0x0000000a0d047291 */ /* 0x000fd2000f8e183f */
[----:B------:R0:W1:Y:S01]  /*1d20*/  SYNCS.PHASECHK.TRANS64.TRYWAIT P1, [UR4], R3 ;  /* 0x00000003ff0075a7 */ /* 0x0000620008020144 */
[----:B------:R-:W-:Y:S05]  /*1d30*/  @!P0 BRA `(.L_x_20) ;  /* 0x0000000000048947 */ /* 0x000fea0003800000 */
[----:B------:R-:W-:Y:S01]  /*1d40*/  BPT.TRAP 0x1 ;  /* 0x000000040000795c */ /* 0x000fe20000300000 */
.L_x_20:
[----:B-1----:R-:W-:Y:S05]  /*1d50*/  @P1 BRA `(.L_x_21) ;  /* 0x0000000000081947 */ /* 0x002fea0003800000 */
[----:B------:R-:W1:Y:S02]  /*1d60*/  SYNCS.PHASECHK.TRANS64.TRYWAIT P1, [UR4], R3 ;  /* 0x00000003ff0075a7 */ /* 0x000e640008020144 */
[----:B-1----:R-:W-:Y:S05]  /*1d70*/  @!P1 BRA `(.L_x_22) ;  /* 0x0000004800cc9947 */ /* 0x002fea0003800000 */
.L_x_21:
[----:B------:R-:W-:Y:S01]  /*1d80*/  ULEA UR12, UR13, UR8, 0xb ;  /* 0x000000080d0c7291 */ /* 0x000fe2000f8e583f */
[----:B------:R-:W-:Y:S01]  /*1d90*/  WARPGROUP.ARRIVE ;  /* 0x00000000000079c5 */ /* 0x000fe20000000000 */
[----:B------:R-:W-:Y:S01]  /*1da0*/  ULEA UR11, UR13, UR45, 0xc ;  /* 0x0000002d0d0b7291 */ /* 0x000fe2000f8e603f */
[----:B------:R-:W-:Y:S01]  /*1db0*/  UMOV UR7, 0x40000040 ;  /* 0x4000004000077882 */ /* 0x000fe20000000000 */
[----:B------:R-:W-:-:S03]  /*1dc0*/  UMOV UR5, 0x40000040 ;  /* 0x4000004000057882 */ /* 0x000fc60000000000 */
[----:B------:R-:W-:Y:S02]  /*1dd0*/  UMOV UR6, UR12 ;  /* 0x0000000c00067c82 */ /* 0x000fe40008000000 */
[----:B------:R-:W-:Y:S02]  /*1de0*/  UMOV UR4, UR11 ;  /* 0x0000000b00047c82 */ /* 0x000fe40008000000 */
[----:B------:R-:W-:Y:S01]  /*1df0*/  HGMMA.64x64x8.F32.TF32 R24, gdesc[UR4], R24, gsb0 ;  /* 0x04e00000041879f0 */ /* 0x000fe20008002818 */
[----:B------:R-:W-:Y:S02]  /*1e00*/  UIADD3 UR6, UR12, 0x2, URZ ;  /* 0x000000020c067890 */ /* 0x000fe4000fffe03f */
[----:B------:R-:W-:Y:S01]  /*1e10*/  UIADD3 UR4, UR11, 0x2, URZ ;  /* 0x000000020b047890 */ /* 0x000fe2000fffe03f */
[----:B------:R-:W-:Y:S01]  /*1e20*/  UMOV UR7, 0x40000040 ;  /* 0x4000004000077882 */ /* 0x000fe20000000000 */
[----:B------:R-:W-:Y:S01]  /*1e30*/  UMOV UR5, 0x40000040 ;  /* 0x4000004000057882 */ /* 0x000fe20000000000 */
[----:B------:R-:W-:-:S02]  /*1e40*/  WARPGROUP.DEPBAR.LE gsb0, 0x0 ;  /* 0x00008000000079c5 */ /* 0x000fc40000010000 */
        /* <DEDUP_REMOVED lines=99> */
[----:B------:R-:W-:Y:S03]  /*2480*/  HGMMA.64x64x8.F32.TF32 R24, gdesc[UR4], R24, gsb0 ;  /* 0x04e00000041879f0 */ /* 0x000fe60008002818 */
[----:B------:R-:W-:Y:S02]  /*2490*/  WARPGROUP.DEPBAR.LE gsb0, 0x0 ;  /* 0x00008000000079c5 */ /* 0x000fe40000010000 */
[----:B------:R-:W-:Y:S05]  /*24a0*/  @!P0 BRA `(.L_x_23) ;  /* 0x0000000000048947 */ /* 0x000fea0003800000 */
[----:B------:R-:W-:Y:S01]  /*24b0*/  BPT.TRAP 0x1 ;  /* 0x000000040000795c */ /* 0x000fe20000300000 */
.L_x_23:
[----:B------:R-:W-:Y:S01]  /*24c0*/  ULEA UR10, UR9, UR10, 0x3 ;  /* 0x0000000a090a7291 */ /* 0x000fe2000f8e183f */
[----:B------:R-:W-:-:S03]  /*24d0*/  ISETP.GT.U32.AND P1, PT, R18, 0x1, PT ;  /* 0x000000011200780c */ /* 0x000fc60003f24070 */
[----:B------:R-:W-:-:S04]  /*24e0*/  UIADD3 UR10, UR10, 0x18, URZ ;  /* 0x000000180a0a7890 */ /* 0x000fc8000fffe03f */
[----:B------:R-:W-:-:S09]  /*24f0*/  UPRMT UR10, URZ, 0x654, UR10 ;  /* 0x000006543f0a7896 */ /* 0x000fd2000800000a */
[----:B------:R-:W-:Y:S01]  /*2500*/  SYNCS.ARRIVE.TRANS64.RED.A1T0 RZ, [UR10], RZ ;  /* 0x000000ffffff79a7 */ /* 0x000fe2000810040a */
[----:B------:R-:W-:Y:S05]  /*2510*/  @P1 BRA `(.L_x_24) ;  /* 0x0000000000041947 */ /* 0x000fea0003800000 */
[----:B------:R-:W-:Y:S01]  /*2520*/  BPT.TRAP 0x1 ;  /* 0x000000040000795c */ /* 0x000fe20000300000 */
.L_x_24:
[----:B------:R-:W-:Y:S01]  /*2530*/  UIADD3 UR13, UR13, 0x1, URZ ;  /* 0x000000010d0d7890 */ /* 0x000fe2000fffe03f */
[C---:B------:R-:W-:Y:S01]  /*2540*/  ISETP.GT.AND P1, PT, R0.reuse, 0x1, PT ;  /* 0x000000010000780c */ /* 0x040fe20003f24270 */
[----:B------:R-:W-:Y:S01]  /*2550*/  UIADD3 UR9, UR9, 0x1, URZ ;  /* 0x0000000109097890 */ /* 0x000fe2000fffe03f */
[----:B------:R-:W-:Y:S01]  /*2560*/  VIADD R0, R0, 0xffffffff ;  /* 0xffffffff00007836 */ /* 0x000fe20000000000 */
[----:B------:R-:W-:Y:S02]  /*2570*/  UISETP.NE.AND UP0, UPT, UR13, 0x3, UPT ;  /* 0x000000030d00788c */ /* 0x000fe4000bf05270 */
[----:B------:R-:W-:Y:S02]  /*2580*/  UISETP.NE.AND UP1, UPT, UR9, 0x3, UPT ;  /* 0x000000030900788c */ /* 0x000fe4000bf25270 */
[----:B------:R-:W-:Y:S02]  /*2590*/  USEL UR4, URZ, 0x1, UP0 ;  /* 0x000000013f047887 */ /* 0x000fe40008000000 */
[----:B------:R-:W-:-:S02]  /*25a0*/  USEL UR13, UR13, URZ, UP0 ;  /* 0x0000003f0d0d7287 */ /* 0x000fc40008000000 */
[----:B------:R-:W-:Y:S02]  /*25b0*/  USEL UR9, UR9, URZ, UP1 ;  /* 0x0000003f09097287 */ /* 0x000fe40008800000 */
[----:B------:R-:W-:Y:S01]  /*25c0*/  LOP3.LUT R5, R5, UR4, RZ, 0x3c, !PT ;  /* 0x0000000405057c12 */ /* 0x000fe2000f8e3cff */
[----:B------:R-:W-:Y:S09]  /*25d0*/  @P1 BRA `(.L_x_25) ;  /* 0xfffffff400b41947 */ /* 0x000ff2000383ffff */
.L_x_18:
[----:B01----:R-:W0:Y:S02]  /*25e0*/  LDC R0, c[0x0][0x28c] ;  /* 0x0000a300ff007b82 */ /* 0x003e240000000800 */
[----:B0-----:R-:W-:-:S13]  /*25f0*/  ISETP.GE.AND P1, PT, R0, 0x1, PT ;  /* 0x000000010000780c */ /* 0x001fda0003f26270 */
[----:B------:R-:W-:Y:S05]  /*2600*/  @!P1 BRA `(.L_x_26) ;  /* 0x0000000000409947 */ /* 0x000fea0003800000 */
[----:B------:R-:W-:Y:S05]  /*2610*/  @!P0 BRA `(.L_x_27) ;  /* 0x0000000000048947 */ /* 0x000fea0003800000 */
[----:B------:R-:W-:Y:S01]  /*2620*/  BPT.TRAP 0x1 ;  /* 0x000000040000795c */ /* 0x000fe20000300000 */
.L_x_27:
[----:B------:R-:W0:Y:S01]  /*2630*/  S2UR UR7, SR_CgaCtaId ;  /* 0x00000000000779c3 */ /* 0x000e220000008800 */
[----:B------:R-:W-:Y:S01]  /*2640*/  UIADD3 UR6, UR44, UR42, URZ ;  /* 0x0000002a2c067290 */ /* 0x000fe2000fffe03f */
[----:B------:R-:W-:-:S03]  /*2650*/  ISETP.GT.U32.AND P0, PT, R18, 0x1, PT ;  /* 0x000000011200780c */ /* 0x000fc60003f04070 */
[----:B------:R-:W-:-:S04]  /*2660*/  UIMAD.WIDE.U32 UR4, UR6, -0x55555555, URZ ;  /* 0xaaaaaaab060478a5 */ /* 0x000fc8000f8e003f */
[----:B------:R-:W-:-:S03]  /*2670*/  USHF.R.U32.HI UR4, URZ, 0x1, UR5 ;  /* 0x000000013f047899 */ /* 0x000fc60008011605 */
[----:B------:R-:W-:Y:S01]  /*2680*/  UMOV UR5, 0x400 ;  /* 0x0000040000057882 */ /* 0x000fe20000000000 */
[----:B------:R-:W-:Y:S02]  /*2690*/  UIMAD UR6, UR4, -0x3, UR6 ;  /* 0xfffffffd040678a4 */ /* 0x000fe4000f8e0206 */
[----:B0-----:R-:W-:-:S04]  /*26a0*/  ULEA UR5, UR7, UR5, 0x18 ;  /* 0x0000000507057291 */ /* 0x001fc8000f8ec03f */
[----:B------:R-:W-:-:S04]  /*26b0*/  ULEA UR6, UR6, UR5, 0x3 ;  /* 0x0000000506067291 */ /* 0x000fc8000f8e183f */
[----:B------:R-:W-:-:S04]  /*26c0*/  UIADD3 UR6, UR6, 0x18, URZ ;  /* 0x0000001806067890 */ /* 0x000fc8000fffe03f */
[----:B------:R-:W-:-:S09]  /*26d0*/  UPRMT UR6, URZ, 0x654, UR6 ;  /* 0x000006543f067896 */ /* 0x000fd20008000006 */
[----:B------:R-:W-:Y:S01]  /*26e0*/  SYNCS.ARRIVE.TRANS64.RED.A1T0 RZ, [UR6], RZ ;  /* 0x000000ffffff79a7 */ /* 0x000fe20008100406 */
[----:B------:R-:W-:Y:S05]  /*26f0*/  @P0 BRA `(.L_x_26) ;  /* 0x0000000000040947 */ /* 0x000fea0003800000 */
[----:B------:R-:W-:Y:S01]  /*2700*/  BPT.TRAP 0x1 ;  /* 0x000000040000795c */ /* 0x000fe20000300000 */
.L_x_26:
[----:B------:R-:W-:Y:S01]  /*2710*/  IMAD.SHL.U32 R6, R68, 0x40, RZ ;  /* 0x0000004044067824 */ /* 0x000fe200078e00ff */
[----:B------:R-:W-:Y:S01]  /*2720*/  UIADD3 UR42, UR43, UR42, URZ ;  /* 0x0000002a2b2a7290 */ /* 0x000fe2000fffe03f */
[----:B------:R-:W-:Y:S01]  /*2730*/  SHF.R.S32.HI R9, RZ, 0x1f, R67 ;  /* 0x0000001fff097819 */ /* 0x000fe20000011443 */
[----:B------:R-:W-:Y:S01]  /*2740*/  UISETP.GE.U32.AND UP1, UPT, UR43, 0x3, UPT ;  /* 0x000000032b00788c */ /* 0x000fe2000bf26070 */
[----:B------:R-:W-:Y:S01]  /*2750*/  IMAD.SHL.U32 R8, R69, 0x80, RZ ;  /* 0x0000008045087824 */ /* 0x000fe200078e00ff */
[----:B------:R-:W-:Y:S01]  /*2760*/  ULDC UR7, c[0x0][0x288] ;  /* 0x0000a20000077ab9 */ /* 0x000fe20000000800 */
[C---:B------:R-:W-:Y:S01]  /*2770*/  LOP3.LUT R10, R6.reuse, 0x6, R61, 0xf8, !PT ;  /* 0x00000006060a7812 */ /* 0x040fe200078ef83d */
[----:B------:R-:W-:Y:S01]  /*2780*/  UISETP.GT.U32.AND UP0, UPT, UR42, 0x2, UPT ;  /* 0x000000022a00788c */ /* 0x000fe2000bf04070 */
[----:B------:R-:W-:Y:S01]  /*2790*/  ISETP.GE.AND P0, PT, R6, UR7, PT ;  /* 0x0000000706007c0c */ /* 0x000fe2000bf06270 */
[----:B------:R-:W-:Y:S01]  /*27a0*/  ULDC.64 UR4, c[0x0][0x5d0] ;  /* 0x0001740000047ab9 */ /* 0x000fe20000000a00 */
[--C-:B------:R-:W-:Y:S01]  /*27b0*/  SHF.R.S32.HI R11, RZ, 0x1f, R10.reuse ;  /* 0x0000001fff0b7819 */ /* 0x100fe2000001140a */
[----:B------:R-:W-:Y:S01]  /*27c0*/  ULDC UR10, c[0x0][0x284] ;  /* 0x0000a100000a7ab9 */ /* 0x000fe20000000800 */
[----:B------:R-:W-:Y:S01]  /*27d0*/  IMAD R0, R9, UR4, RZ ;  /* 0x0000000409007c24 */ /* 0x000fe2000f8e02ff */
[----:B------:R-:W-:Y:S01]  /*27e0*/  UISETP.LT.U32.AND UP0, UPT, UR43, 0x3, UP0 ;  /* 0x000000032b00788c */ /* 0x000fe20008701070 */
[----:B------:R-:W-:Y:S01]  /*27f0*/  ISETP.GE.OR P0, PT, R8, UR10, P0 ;  /* 0x0000000a08007c0c */ /* 0x000fe20008706670 */
[----:B------:R-:W-:Y:S01]  /*2800*/  IMAD.WIDE.U32 R4, R67, UR4, R10 ;  /* 0x0000000443047c25 */ /* 0x000fe2000f8e000a */
[----:B------:R-:W-:Y:S01]  /*2810*/  ULDC.64 UR8, c[0x0][0x5c8] ;  /* 0x0001720000087ab9 */ /* 0x000fe20000000a00 */
[----:B------:R-:W-:-:S02]  /*2820*/  USEL UR6, URZ, 0x1, !UP0 ;  /* 0x000000013f067887 */ /* 0x000fc4000c000000 */
[----:B------:R-:W-:Y:S01]  /*2830*/  IMAD R3, R67, UR5, R0 ;  /* 0x0000000543037c24 */ /* 0x000fe2000f8e0200 */
[----:B------:R-:W-:Y:S01]  /*2840*/  @UP1 UIMAD.WIDE.U32 UR4, UR42, -0x55555555, URZ ;  /* 0xaaaaaaab2a0418a5 */ /* 0x000fe2000f8e003f */
[----:B------:R-:W-:Y:S01]  /*2850*/  IMAD.WIDE R68, R69, 0x80, R22 ;  /* 0x0000008045447825 */ /* 0x000fe200078e0216 */
[----:B------:R-:W-:Y:S02]  /*2860*/  ULOP3.LUT UR36, UR36, UR6, URZ, 0x3c, !UPT ;  /* 0x0000000624247292 */ /* 0x000fe4000f8e3c3f */
[----:B------:R-:W-:Y:S01]  /*2870*/  @UP1 USHF.R.U32.HI UR4, URZ, 0x1, UR5 ;  /* 0x000000013f041899 */ /* 0x000fe20008011605 */
[----:B------:R-:W-:Y:S02]  /*2880*/  IMAD.IADD R5, R5, 0x1, R3 ;  /* 0x0000000105057824 */ /* 0x000fe400078e0203 */
[----:B------:R-:W-:Y:S01]  /*2890*/  IMAD R3, R69, UR8, RZ ;  /* 0x0000000845037c24 */ /* 0x000fe2000f8e02ff */
[----:B------:R-:W-:Y:S01]  /*28a0*/  @UP1 ULOP3.LUT UR36, UR36, 0x1, UR4, 0x78, !UPT ;  /* 0x0000000124241892 */ /* 0x000fe2000f8e7804 */
[----:B------:R-:W-:-:S04]  /*28b0*/  IMAD.WIDE.U32 R70, R68, UR8, R4 ;  /* 0x0000000844467c25 */ /* 0x000fc8000f8e0004 */
[----:B------:R-:W-:Y:S02]  /*28c0*/  IMAD R7, R68, UR9, R3 ;  /* 0x0000000944077c24 */ /* 0x000fe4000f8e0203 */
[----:B------:R-:W-:Y:S01]  /*28d0*/  IMAD.MOV.U32 R0, RZ, RZ, -0x1 ;  /* 0xffffffffff007424 */ /* 0x000fe200078e00ff */
[----:B------:R-:W-:Y:S06]  /*28e0*/  @P0 BRA `(.L_x_28) ;  /* 0x0000002000780947 */ /* 0x000fec0003800000 */
[----:B-----5:R-:W-:Y:S01]  /*28f0*/  FSETP.NEU.AND P1, PT, R56, RZ, PT ;  /* 0x000000ff3800720b */ /* 0x020fe20003f2d000 */
[----:B------:R-:W-:Y:S01]  /*2900*/  IMAD.IADD R6, R60, 0x1, -R6 ;  /* 0x000000013c067824 */ /* 0x000fe200078e0a06 */
[----:B------:R-:W-:Y:S01]  /*2910*/  BSSY B0, `(.L_x_28) ;  /* 0x000021b000007945 */ /* 0x000fe20003800000 */
[----:B------:R-:W-:Y:S02]  /*2920*/  IMAD.IADD R3, R65, 0x1, -R8 ;  /* 0x0000000141037824 */ /* 0x000fe400078e0a08 */
[----:B------:R-:W-:Y:S01]  /*2930*/  IMAD.IADD R81, R71, 0x1, R7 ;  /* 0x0000000147517824 */ /* 0x000fe200078e0207 */
[----:B------:R-:W-:-:S04]  /*2940*/  ISETP.GT.AND P0, PT, R6, RZ, PT ;  /* 0x000000ff0600720c */ /* 0x000fc80003f04270 */
[----:B------:R-:W-:-:S03]  /*2950*/  ISETP.GT.AND P2, PT, R3, RZ, P0 ;  /* 0x000000ff0300720c */ /* 0x000fc60000744270 */
[----:B------:R-:W-:Y:S10]  /*2960*/  @!P1 BRA `(.L_x_29) ;  /* 0x0000001400dc9947 */ /* 0x000ff40003800000 */
[----:B------:R-:W0:Y:S01]  /*2970*/  LDC.64 R74, c[0x0][0x5b8] ;  /* 0x00016e00ff4a7b82 */ /* 0x000e220000000a00 */
[----:B------:R-:W-:-:S07]  /*2980*/  ULDC.64 UR4, c[0x0][0x5c0] ;  /* 0x0001700000047ab9 */ /* 0x000fce0000000a00 */
[----:B------:R-:W1:Y:S08]  /*2990*/  LDC.64 R76, c[0x0][0x5b0] ;  /* 0x00016c00ff4c7b82 */ /* 0x000e700000000a00 */
[----:B------:R-:W2:Y:S01]  /*29a0*/  LDC.64 R78, c[0x0][0x5a8] ;  /* 0x00016a00ff4e7b82 */ /* 0x000ea20000000a00 */
[-C--:B0-----:R-:W-:Y:S02]  /*29b0*/  IMAD R4, R9, R74.reuse, RZ ;  /* 0x0000004a09047224 */ /* 0x081fe400078e02ff */
[----:B------:R-:W-:-:S04]  /*29c0*/  IMAD.WIDE.U32 R72, R67, R74, R10 ;  /* 0x0000004a43487225 */ /* 0x000fc800078e000a */
[----:B------:R-:W-:Y:S02]  /*29d0*/  IMAD R71, R67, R75, R4 ;  /* 0x0000004b43477224 */ /* 0x000fe400078e0204 */
[-C--:B-1----:R-:W-:Y:S02]  /*29e0*/  IMAD R4, R69, R76.reuse, RZ ;  /* 0x0000004c45047224 */ /* 0x082fe400078e02ff */
[----:B------:R-:W-:Y:S02]  /*29f0*/  IMAD.IADD R13, R73, 0x1, R71 ;  /* 0x00000001490d7824 */ /* 0x000fe400078e0247 */
[----:B------:R-:W-:Y:S02]  /*2a00*/  IMAD.MOV.U32 R12, RZ, RZ, R72 ;  /* 0x000000ffff0c7224 */ /* 0x000fe400078e0048 */
[C---:B------:R-:W-:Y:S02]  /*2a10*/  IMAD R69, R68.reuse, R77, R4 ;  /* 0x0000004d44457224 */ /* 0x040fe400078e0204 */
[----:B------:R-:W-:-:S04]  /*2a20*/  IMAD.WIDE.U32 R4, R68, R76, R12 ;  /* 0x0000004c44047225 */ /* 0x000fc800078e000c */
[----:B------:R-:W-:Y:S01]  /*2a30*/  IMAD.IADD R5, R5, 0x1, R69 ;  /* 0x0000000105057824 */ /* 0x000fe200078e0245 */
[----:B--2---:R-:W-:-:S04]  /*2a40*/  LEA R14, P1, R4, R78, 0x2 ;  /* 0x0000004e040e7211 */ /* 0x004fc800078210ff */
[----:B------:R-:W-:-:S05]  /*2a50*/  LEA.HI.X R15, R4, R79, R5, 0x2, P1 ;  /* 0x0000004f040f7211 */ /* 0x000fca00008f1405 */
[----:B------:R0:W2:Y:S01]  /*2a60*/  @P2 LDG.E.LTC128B R7, desc[UR40][R14.64] ;  /* 0x000000280e072981 */ /* 0x0000a2000c1e1920 */
[----:B------:R-:W-:Y:S01]  /*2a70*/  LEA R8, P3, R70, UR4, 0x2 ;  /* 0x0000000446087c11 */ /* 0x000fe2000f8610ff */
[----:B------:R-:W-:Y:S01]  /*2a80*/  IMAD.WIDE.U32 R4, R68, R76, R10 ;  /* 0x0000004c44047225 */ /* 0x000fe200078e000a */
[----:B------:R-:W-:Y:S01]  /*2a90*/  ISETP.GT.AND P1, PT, R6, 0x1, PT ;  /* 0x000000010600780c */ /* 0x000fe20003f24270 */
[----:B------:R-:W-:Y:S02]  /*2aa0*/  BSSY B1, `(.L_x_30) ;  /* 0x0000012000017945 */ /* 0x000fe40003800000 */
[----:B------:R-:W-:Y:S02]  /*2ab0*/  IMAD.IADD R5, R69, 0x1, R5 ;  /* 0x0000000145057824 */ /* 0x000fe400078e0205 */
[----:B------:R-:W-:Y:S01]  /*2ac0*/  IMAD.WIDE.U32 R20, R67, R74, R4 ;  /* 0x0000004a43147225 */ /* 0x000fe200078e0004 */
[----:B0-----:R-:W-:-:S03]  /*2ad0*/  SHF.L.U64.HI R15, R76, 0x3, R77 ;  /* 0x000000034c0f7819 */ /* 0x001fc6000001024d */
[----:B------:R-:W-:Y:S01]  /*2ae0*/  IMAD.IADD R5, R71, 0x1, R21 ;  /* 0x0000000147057824 */ /* 0x000fe200078e0215 */
[----:B------:R-:W-:Y:S01]  /*2af0*/  LEA R4, P4, R20, R78, 0x2 ;  /* 0x0000004e14047211 */ /* 0x000fe200078810ff */
[----:B------:R-:W-:-:S03]  /*2b00*/  IMAD.SHL.U32 R14, R76, 0x8, RZ ;  /* 0x000000084c0e7824 */ /* 0x000fc600078e00ff */
[----:B------:R-:W-:Y:S01]  /*2b10*/  LEA.HI.X R5, R20, R79, R5, 0x2, P4 ;  /* 0x0000004f14057211 */ /* 0x000fe200020f1405 */
[----:B------:R-:W-:Y:S01]  /*2b20*/  IMAD.WIDE.U32 R20, R68, R76, R14 ;  /* 0x0000004c44147225 */ /* 0x000fe200078e000e */
[----:B--2---:R-:W-:-:S05]  /*2b30*/  LOP3.LUT R9, R7, 0xffffe000, RZ, 0xc0, !PT ;  /* 0xffffe00007097812 */ /* 0x004fca00078ec0ff */
[----:B------:R-:W-:-:S04]  /*2b40*/  FMUL R9, R9, R56 ;  /* 0x0000003809097220 */ /* 0x000fc80000400000 */
[----:B------:R-:W-:Y:S01]  /*2b50*/  FFMA R75, R24, R19, R9 ;  /* 0x00000013184b7223 */ /* 0x000fe20000000009 */
[----:B------:R-:W-:Y:S02]  /*2b60*/  LEA.HI.X R9, R70, UR5, R81, 0x2, P3 ;  /* 0x0000000546097c11 */ /* 0x000fe400098f1451 */
[----:B------:R-:W-:Y:S02]  /*2b70*/  ISETP.GT.AND P3, PT, R3, RZ, P1 ;  /* 0x000000ff0300720c */ /* 0x000fe40000f64270 */
[----:B------:R-:W-:-:S05]  /*2b80*/  F2FP.TF32.F32.PACK_B R75, R75 ;  /* 0x0000004bff4b723e */ /* 0x000fca00024050ff */
[----:B------:R0:W-:Y:S06]  /*2b90*/  @P2 STG.E desc[UR40][R8.64], R75 ;  /* 0x0000004b08002986 */ /* 0x0001ec000c101928 */
[----:B------:R-:W-:Y:S05]  /*2ba0*/  @!P3 BRA `(.L_x_31) ;  /* 0x000000000004b947 */ /* 0x000fea0003800000 */
[----:B------:R1:W5:Y:S02]  /*2bb0*/  LDG.E.LTC128B R7, desc[UR40][R4.64+0x4] ;  /* 0x0000042804077981 */ /* 0x000364000c1e1920 */
.L_x_31:
[----:B------:R-:W-:Y:S05]  /*2bc0*/  BSYNC B1 ;  /* 0x0000000000017941 */ /* 0x000fea0003800000 */
.L_x_30:
[----:B-----5:R-:W-:Y:S01]  /*2bd0*/  LOP3.LUT R15, R7, 0xffffe000, RZ, 0xc0, !PT ;  /* 0xffffe000070f7812 */ /* 0x020fe200078ec0ff */
[----:B------:R-:W-:Y:S01]  /*2be0*/  IMAD.IADD R69, R69, 0x1, R21 ;  /* 0x0000000145457824 */ /* 0x000fe200078e0215 */
[----:B------:R-:W-:Y:S01]  /*2bf0*/  IADD3 R72, P2, R72, R20, RZ ;  /* 0x0000001448487210 */ /* 0x000fe20007f5e0ff */
[----:B------:R-:W-:Y:S01]  /*2c00*/  IMAD.MOV.U32 R24, RZ, RZ, R7 ;  /* 0x000000ffff187224 */ /* 0x000fe200078e0007 */
[----:B------:R-:W-:Y:S01]  /*2c10*/  ISETP.GT.AND P0, PT, R3, 0x8, P0 ;  /* 0x000000080300780c */ /* 0x000fe20000704270 */
[----:B------:R-:W-:Y:S02]  /*2c20*/  FMUL R12, R15, R56 ;  /* 0x000000380f0c7220 */ /* 0x000fe40000400000 */
[----:B------:R-:W-:Y:S01]  /*2c30*/  IMAD.X R13, R69, 0x1, R13, P2 ;  /* 0x00000001450d7824 */ /* 0x000fe200010e060d */
[----:B------:R-:W-:Y:S01]  /*2c40*/  LEA R14, P2, R72, R78, 0x2 ;  /* 0x0000004e480e7211 */ /* 0x000fe200078410ff */
[----:B------:R-:W-:-:S03]  /*2c50*/  FFMA R25, R25, R19, R12 ;  /* 0x0000001319197223 */ /* 0x000fc6000000000c */
[----:B------:R-:W-:Y:S02]  /*2c60*/  LEA.HI.X R15, R72, R79, R13, 0x2, P2 ;  /* 0x0000004f480f7211 */ /* 0x000fe400010f140d */
[----:B------:R-:W-:-:S05]  /*2c70*/  F2FP.TF32.F32.PACK_B R25, R25 ;  /* 0x00000019ff19723e */ /* 0x000fca00024050ff */
[----:B------:R2:W-:Y:S04]  /*2c80*/  @P3 STG.E desc[UR40][R8.64+0x4], R25 ;  /* 0x0000041908003986 */ /* 0x0005e8000c101928 */
[----:B------:R-:W3:Y:S01]  /*2c90*/  @P0 LDG.E.LTC128B R24, desc[UR40][R14.64] ;  /* 0x000000280e180981 */ /* 0x000ee2000c1e1920 */
[----:B------:R-:W-:Y:S01]  /*2ca0*/  IADD3 R20, P2, R10, R20, RZ ;  /* 0x000000140a147210 */ /* 0x000fe20007f5e0ff */
[----:B------:R-:W-:Y:S01]  /*2cb0*/  BSSY B1, `(.L_x_32) ;  /* 0x0000011000017945 */ /* 0x000fe20003800000 */
[----:B------:R-:W-:-:S03]  /*2cc0*/  ISETP.GT.AND P1, PT, R3, 0x8, P1 ;  /* 0x000000080300780c */ /* 0x000fc60000f24270 */
[----:B------:R-:W-:Y:S01]  /*2cd0*/  IMAD.X R21, R11, 0x1, R69, P2 ;  /* 0x000000010b157824 */ /* 0x000fe200010e0645 */
[C---:B------:R-:W-:Y:S02]  /*2ce0*/  SHF.L.U64.HI R11, R57.reuse, 0x2, R58 ;  /* 0x00000002390b7819 */ /* 0x040fe4000001023a */
[----:B------:R-:W-:Y:S01]  /*2cf0*/  LEA R12, P2, R57, R8, 0x2 ;  /* 0x00000008390c7211 */ /* 0x000fe200078410ff */
[----:B------:R-:W-:-:S04]  /*2d00*/  IMAD.WIDE.U32 R20, R67, R74, R20 ;  /* 0x0000004a43147225 */ /* 0x000fc800078e0014 */
[----:B------:R-:W-:Y:S01]  /*2d10*/  IMAD.X R13, R11, 0x1, R9, P2 ;  /* 0x000000010b0d7824 */ /* 0x000fe200010e0609 */
[----:B------:R-:W-:Y:S02]  /*2d20*/  LEA R10, P3, R20, R78, 0x2 ;  /* 0x0000004e140a7211 */ /* 0x000fe400078610ff */
[----:B---3--:R-:W-:-:S05]  /*2d30*/  LOP3.LUT R7, R24, 0xffffe000, RZ, 0xc0, !PT ;  /* 0xffffe00018077812 */ /* 0x008fca00078ec0ff */
[----:B------:R-:W-:-:S04]  /*2d40*/  FMUL R7, R7, R56 ;  /* 0x0000003807077220 */ /* 0x000fc80000400000 */
[----:B------:R-:W-:Y:S01]  /*2d50*/  FFMA R67, R26, R19, R7 ;  /* 0x000000131a437223 */ /* 0x000fe20000000007 */
[----:B------:R-:W-:-:S04]  /*2d60*/  IMAD.IADD R7, R71, 0x1, R21 ;  /* 0x0000000147077824 */ /* 0x000fc800078e0215 */
[----:B------:R-:W-:Y:S02]  /*2d70*/  F2FP.TF32.F32.PACK_B R67, R67 ;  /* 0x00000043ff43723e */ /* 0x000fe400024050ff */
[----:B------:R-:W-:-:S03]  /*2d80*/  LEA.HI.X R11, R20, R79, R7, 0x2, P3 ;  /* 0x0000004f140b7211 */ /* 0x000fc600018f1407 */
[----:B------:R2:W-:Y:S01]  /*2d90*/  @P0 STG.E desc[UR40][R12.64], R67 ;  /* 0x000000430c000986 */ /* 0x0005e2000c101928 */
[----:B------:R-:W-:Y:S05]  /*2da0*/  @!P1 BRA `(.L_x_33) ;  /* 0x0000000000049947 */ /* 0x000fea0003800000 */
[----:B------:R3:W5:Y:S02]  /*2db0*/  LDG.E.LTC128B R24, desc[UR40][R10.64+0x4] ;  /* 0x000004280a187981 */ /* 0x000764000c1e1920 */
.L_x_33:
[----:B------:R-:W-:Y:S05]  /*2dc0*/  BSYNC B1 ;  /* 0x0000000000017941 */ /* 0x000fea0003800000 */
.L_x_32:
[----:B-----5:R-:W-:Y:S01]  /*2dd0*/  LOP3.LUT R7, R24, 0xffffe000, RZ, 0xc0, !PT ;  /* 0xffffe00018077812 */ /* 0x020fe200078ec0ff */
[----:B------:R-:W-:Y:S01]  /*2de0*/  BSSY B1, `(.L_x_34) ;  /* 0x0000009000017945 */ /* 0x000fe20003800000 */
[----:B------:R-:W-:-:S03]  /*2df0*/  ISETP.GT.AND P0, PT, R6, 0x8, PT ;  /* 0x000000080600780c */ /* 0x000fc60003f04270 */
[----:B------:R-:W-:Y:S01]  /*2e00*/  FMUL R14, R7, R56 ;  /* 0x00000038070e7220 */ /* 0x000fe20000400000 */
[----:B------:R-:W-:-:S03]  /*2e10*/  ISETP.GT.AND P2, PT, R3, RZ, P0 ;  /* 0x000000ff0300720c */ /* 0x000fc60000744270 */
[----:B------:R-:W-:-:S05]  /*2e20*/  FFMA R27, R27, R19, R14 ;  /* 0x000000131b1b7223 */ /* 0x000fca000000000e */
[----:B------:R-:W-:-:S05]  /*2e30*/  F2FP.TF32.F32.PACK_B R27, R27 ;  /* 0x0000001bff1b723e */ /* 0x000fca00024050ff */
[----:B------:R4:W-:Y:S01]  /*2e40*/  @P1 STG.E desc[UR40][R12.64+0x4], R27 ;  /* 0x0000041b0c001986 */ /* 0x0009e2000c101928 */
[----:B------:R-:W-:Y:S05]  /*2e50*/  @!P2 BRA `(.L_x_35) ;  /* 0x000000000004a947 */ /* 0x000fea0003800000 */
[----:B------:R0:W5:Y:S02]  /*2e60*/  LDG.E.LTC128B R24, desc[UR40][R4.64+0x20] ;  /* 0x0000202804187981 */ /* 0x000164000c1e1920 */
.L_x_35:
[----:B------:R-:W-:Y:S05]  /*2e70*/  BSYNC B1 ;  /* 0x0000000000017941 */ /* 0x000fea0003800000 */
.L_x_34:
        /* <DEDUP_REMOVED lines=10> */
.L_x_37:
[----:B------:R-:W-:Y:S05]  /*2f20*/  BSYNC B1 ;  /* 0x0000000000017941 */ /* 0x000fea0003800000 */
.L_x_36:
[----:B0----5:R-:W-:Y:S01]  /*2f30*/  LOP3.LUT R7, R24, 0xffffe000, RZ, 0xc0, !PT ;  /* 0xffffe00018077812 */ /* 0x021fe200078ec0ff */
[----:B------:R-:W-:Y:S01]  /*2f40*/  BSSY B1, `(.L_x_38) ;  /* 0x0000008000017945 */ /* 0x000fe20003800000 */
[----:B------:R-:W-:-:S03]  /*2f50*/  ISETP.GT.AND P0, PT, R3, 0x8, P0 ;  /* 0x000000080300780c */ /* 0x000fc60000704270 */
[----:B------:R-:W-:-:S04]  /*2f60*/  FMUL R14, R7, R56 ;  /* 0x00000038070e7220 */ /* 0x000fc80000400000 */
[----:B------:R-:W-:-:S05]  /*2f70*/  FFMA R29, R29, R19, R14 ;  /* 0x000000131d1d7223 */ /* 0x000fca000000000e */
[----:B------:R-:W-:-:S05]  /*2f80*/  F2FP.TF32.F32.PACK_B R29, R29 ;  /* 0x0000001dff1d723e */ /* 0x000fca00024050ff */
[----:B------:R0:W-:Y:S01]  /*2f90*/  @P3 STG.E desc[UR40][R8.64+0x24], R29 ;  /* 0x0000241d08003986 */ /* 0x0001e2000c101928 */
[----:B------:R-:W-:Y:S05]  /*2fa0*/  @!P0 BRA `(.L_x_39) ;  /* 0x0000000000048947 */ /* 0x000fea0003800000 */
[----:B------:R0:W5:Y:S02]  /*2fb0*/  LDG.E.LTC128B R24, desc[UR40][R10.64+0x20] ;  /* 0x000020280a187981 */ /* 0x000164000c1e1920 */
.L_x_39:
[----:B------:R-:W-:Y:S05]  /*2fc0*/  BSYNC B1 ;  /* 0x0000000000017941 */ /* 0x000fea0003800000 */
.L_x_38:
[----:B-----5:R-:W-:Y:S01]  /*2fd0*/  LOP3.LUT R7, R24, 0xffffe000, RZ, 0xc0, !PT ;  /* 0xffffe00018077812 */ /* 0x020fe200078ec0ff */
        /* <DEDUP_REMOVED lines=8> */
.L_x_41:
[----:B------:R-:W-:Y:S05]  /*3060*/  BSYNC B1 ;  /* 0x0000000000017941 */ /* 0x000fea0003800000 */
.L_x_40:
[----:B0----5:R-:W-:Y:S01]  /*3070*/  LOP3.LUT R7, R24, 0xffffe000, RZ, 0xc0, !PT ;  /* 0xffffe00018077812 */ /* 0x021fe200078ec0ff */
        /* <DEDUP_REMOVED lines=9> */
.L_x_43:
[----:B------:R-:W-:Y:S05]  /*3110*/  BSYNC B1 ;  /* 0x0000000000017941 */ /* 0x000fea0003800000 */
.L_x_42:
        /* <DEDUP_REMOVED lines=10> */
.L_x_45:
[----:B------:R-:W-:Y:S05]  /*31c0*/  BSYNC B1 ;  /* 0x0000000000017941 */ /* 0x000fea0003800000 */
.L_x_44:
        /* <DEDUP_REMOVED lines=9> */
.L_x_47:
[----:B------:R-:W-:Y:S05]  /*3260*/  BSYNC B1 ;  /* 0x0000000000017941 */ /* 0x000fea0003800000 */
.L_x_46:
        /* <DEDUP_REMOVED lines=9> */
.L_x_49:
[----:B------:R-:W-:Y:S05]  /*3300*/  BSYNC B1 ;  /* 0x0000000000017941 */ /* 0x000fea0003800000 */
.L_x_48:
        /* <DEDUP_REMOVED lines=10> */
.L_x_51:
[----:B------:R-:W-:Y:S05]  /*33b0*/  BSYNC B1 ;  /* 0x0000000000017941 */ /* 0x000fea0003800000 */
.L_x_50:
        /* <DEDUP_REMOVED lines=10> */
.L_x_53:
[----:B------:R-:W-:Y:S05]  /*3460*/  BSYNC B1 ;  /* 0x0000000000017941 */ /* 0x000fea0003800000 */
.L_x_52:
        /* <DEDUP_REMOVED lines=9> */
.L_x_55:
[----:B------:R-:W-:Y:S05]  /*3500*/  BSYNC B1 ;  /* 0x0000000000017941 */ /* 0x000fea0003800000 */
.L_x_54:
        /* <DEDUP_REMOVED lines=9> */
.L_x_57:
[----:B------:R-:W-:Y:S05]  /*35a0*/  BSYNC B1 ;  /* 0x0000000000017941 */ /* 0x000fea0003800000 */
.L_x_56:
        /* <DEDUP_REMOVED lines=10> */
.L_x_59:
[----:B------:R-:W-:Y:S05]  /*3650*/  BSYNC B1 ;  /* 0x0000000000017941 */ /* 0x000fea0003800000 */
.L_x_58:
        /* <DEDUP_REMOVED lines=10> */
.L_x_61:
[----:B------:R-:W-:Y:S05]  /*3700*/  BSYNC B1 ;  /* 0x0000000000017941 */ /* 0x000fea0003800000 */
.L_x_60:
        /* <DEDUP_REMOVED lines=9> */
.L_x_63:
[----:B------:R-:W-:Y:S05]  /*37a0*/  BSYNC B1 ;  /* 0x0000000000017941 */ /* 0x000fea0003800000 */
.L_x_62:
        /* <DEDUP_REMOVED lines=9> */
.L_x_65:
[----:B------:R-:W-:Y:S05]  /*3840*/  BSYNC B1 ;  /* 0x0000000000017941 */ /* 0x000fea0003800000 */
.L_x_64:
        /* <DEDUP_REMOVED lines=10> */
.L_x_67:
[----:B------:R-:W-:Y:S05]  /*38f0*/  BSYNC B1 ;  /* 0x0000000000017941 */ /* 0x000fea0003800000 */
.L_x_66:
        /* <DEDUP_REMOVED lines=10> */
.L_x_69:
[----:B------:R-:W-:Y:S05]  /*39a0*/  BSYNC B1 ;  /* 0x0000000000017941 */ /* 0x000fea0003800000 */
.L_x_68:
        /* <DEDUP_REMOVED lines=9> */
.L_x_71:
[----:B------:R-:W-:Y:S05]  /*3a40*/  BSYNC B1 ;  /* 0x0000000000017941 */ /* 0x000fea0003800000 */
.L_x_70:
        /* <DEDUP_REMOVED lines=9> */
.L_x_73:
[----:B------:R-:W-:Y:S05]  /*3ae0*/  BSYNC B1 ;  /* 0x0000000000017941 */ /* 0x000fea0003800000 */
.L_x_72:
        /* <DEDUP_REMOVED lines=10> */
.L_x_75:
[----:B------:R-:W-:Y:S05]  /*3b90*/  BSYNC B1 ;  /* 0x0000000000017941 */ /* 0x000fea0003800000 */
.L_x_74:
        /* <DEDUP_REMOVED lines=10> */
.L_x_77:
[----:B------:R-:W-:Y:S05]  /*3c40*/  BSYNC B1 ;  /* 0x0000000000017941 */ /* 0x000fea0003800000 */
.L_x_76:
        /* <DEDUP_REMOVED lines=9> */
.L_x_79:
[----:B------:R-:W-:Y:S05]  /*3ce0*/  BSYNC B1 ;  /* 0x0000000000017941 */ /* 0x000fea0003800000 */
.L_x_78:
        /* <DEDUP_REMOVED lines=9> */
.L_x_81:
[----:B------:R-:W-:Y:S05]  /*3d80*/  BSYNC B1 ;  /* 0x0000000000017941 */ /* 0x000fea0003800000 */
.L_x_80:
        /* <DEDUP_REMOVED lines=10> */
.L_x_83:
[----:B------:R-:W-:Y:S05]  /*3e30*/  BSYNC B1 ;  /* 0x0000000000017941 */ /* 0x000fea0003800000 */
.L_x_82:
[----:B-----5:R-:W-:Y:S01]  /*3e40*/  LOP3.LUT R7, R24, 0xffffe000, RZ, 0xc0, !PT ;  /* 0xffffe00018077812 */ /* 0x020fe200078ec0ff */
[----:B------:R-:W-:Y:S01]  /*3e50*/  BSSY B1, `(.L_x_84) ;  /* 0x000000b000017945 */ /* 0x000fe20003800000 */
[----:B------:R-:W-:Y:S01]  /*3e60*/  ISETP.GT.AND P1, PT, R6, 0x39, PT ;  /* 0x000000390600780c */ /* 0x000fe20003f24270 */
[----:B------:R-:W-:Y:S02]  /*3e70*/  @P2 IMAD.MOV.U32 R6, RZ, RZ, R8 ;  /* 0x000000ffff062224 */ /* 0x000fe400078e0008 */
[----:B------:R-:W-:Y:S01]  /*3e80*/  FMUL R7, R7, R56 ;  /* 0x0000003807077220 */ /* 0x000fe20000400000 */
[----:B------:R-:W-:-:S03]  /*3e90*/  ISETP.GT.AND P3, PT, R3, RZ, P1 ;  /* 0x000000ff0300720c */ /* 0x000fc60000f64270 */
[----:B------:R-:W-:Y:S01]  /*3ea0*/  FFMA R15, R52, R19, R7 ;  /* 0x00000013340f7223 */ /* 0x000fe20000000007 */
[----:B------:R-:W-:-:S04]  /*3eb0*/  @P2 IMAD.MOV.U32 R7, RZ, RZ, R9 ;  /* 0x000000ffff072224 */ /* 0x000fc800078e0009 */
[----:B------:R-:W-:-:S05]  /*3ec0*/  F2FP.TF32.F32.PACK_B R15, R15 ;  /* 0x0000000fff0f723e */ /* 0x000fca00024050ff */
[----:B------:R0:W-:Y:S01]  /*3ed0*/  @P2 STG.E desc[UR40][R6.64+0xe0], R15 ;  /* 0x0000e00f06002986 */ /* 0x0001e2000c101928 */
[----:B------:R-:W-:Y:S05]  /*3ee0*/  @!P3 BRA `(.L_x_85) ;  /* 0x000000000004b947 */ /* 0x000fea0003800000 */
[----:B------:R0:W5:Y:S02]  /*3ef0*/  LDG.E.LTC128B R24, desc[UR40][R4.64+0xe4] ;  /* 0x0000e42804187981 */ /* 0x000164000c1e1920 */
.L_x_85:
[----:B------:R-:W-:Y:S05]  /*3f00*/  BSYNC B1 ;  /* 0x0000000000017941 */ /* 0x000fea0003800000 */
.L_x_84:
[----:B01---5:R-:W-:Y:S01]  /*3f10*/  LOP3.LUT R5, R24, 0xffffe000, RZ, 0xc0, !PT ;  /* 0xffffe00018057812 */ /* 0x023fe200078ec0ff */
        /* <DEDUP_REMOVED lines=8> */
.L_x_87:
[----:B------:R-:W-:Y:S05]  /*3fa0*/  BSYNC B1 ;  /* 0x0000000000017941 */ /* 0x000fea0003800000 */
.L_x_86:
[----:B-----5:R-:W-:Y:S01]  /*3fb0*/  LOP3.LUT R5, R24, 0xffffe000, RZ, 0xc0, !PT ;  /* 0xffffe00018057812 */ /* 0x020fe200078ec0ff */
[----:B------:R-:W-:Y:S01]  /*3fc0*/  @P0 IMAD.MOV.U32 R4, RZ, RZ, R12 ;  /* 0x000000ffff040224 */ /* 0x000fe200078e000c */
[----:B------:R-:W-:Y:S01]  /*3fd0*/  ISETP.GT.AND P1, PT, R3, 0x8, P1 ;  /* 0x000000080300780c */ /* 0x000fe20000f24270 */
[----:B------:R-:W-:Y:S02]  /*3fe0*/  BSSY B1, `(.L_x_88) ;  /* 0x0000008000017945 */ /* 0x000fe40003800000 */
[----:B------:R-:W-:-:S04]  /*3ff0*/  FMUL R5, R5, R56 ;  /* 0x0000003805057220 */ /* 0x000fc80000400000 */
[----:B------:R-:W-:Y:S01]  /*4000*/  FFMA R7, R54, R19, R5 ;  /* 0x0000001336077223 */ /* 0x000fe20000000005 */
[----:B------:R-:W-:-:S04]  /*4010*/  @P0 IMAD.MOV.U32 R5, RZ, RZ, R13 ;  /* 0x000000ffff050224 */ /* 0x000fc800078e000d */
[----:B------:R-:W-:-:S05]  /*4020*/  F2FP.TF32.F32.PACK_B R7, R7 ;  /* 0x00000007ff07723e */ /* 0x000fca00024050ff */
[----:B------:R0:W-:Y:S01]  /*4030*/  @P0 STG.E desc[UR40][R4.64+0xe0], R7 ;  /* 0x0000e00704000986 */ /* 0x0001e2000c101928 */
[----:B------:R-:W-:Y:S05]  /*4040*/  @!P1 BRA `(.L_x_89) ;  /* 0x0000000000049947 */ /* 0x000fea0003800000 */
[----:B------:R0:W5:Y:S02]  /*4050*/  LDG.E.LTC128B R24, desc[UR40][R10.64+0xe4] ;  /* 0x0000e4280a187981 */ /* 0x000164000c1e1920 */
.L_x_89:
[----:B------:R-:W-:Y:S05]  /*4060*/  BSYNC B1 ;  /* 0x0000000000017941 */ /* 0x000fea0003800000 */
.L_x_88:
[----:B------:R-:W-:Y:S05]  /*4070*/  @!P1 BRA `(.L_x_90) ;  /* 0x0000000800909947 */ /* 0x000fea0003800000 */
[----:B-----5:R-:W-:-:S05]  /*4080*/  LOP3.LUT R3, R24, 0xffffe000, RZ, 0xc0, !PT ;  /* 0xffffe00018037812 */ /* 0x020fca00078ec0ff */
[----:B0-----:R-:W-:-:S04]  /*4090*/  FMUL R4, R3, R56 ;  /* 0x0000003803047220 */ /* 0x001fc80000400000 */
[----:B------:R-:W-:-:S05]  /*40a0*/  FFMA R55, R55, R19, R4 ;  /* 0x0000001337377223 */ /* 0x000fca0000000004 */
[----:B------:R-:W-:-:S05]  /*40b0*/  F2FP.TF32.F32.PACK_B R55, R55 ;  /* 0x00000037ff37723e */ /* 0x000fca00024050ff */
[----:B------:R0:W-:Y:S01]  /*40c0*/  STG.E desc[UR40][R12.64+0xe4], R55 ;  /* 0x0000e4370c007986 */ /* 0x0001e2000c101928 */
[----:B------:R-:W-:Y:S05]  /*40d0*/  BRA `(.L_x_90) ;  /* 0x0000000800787947 */ /* 0x000fea0003800000 */
.L_x_29:
[----:B------:R-:W-:Y:S01]  /*40e0*/  ISETP.GT.AND P4, PT, R6, 0x1, PT ;  /* 0x000000010600780c */ /* 0x000fe20003f84270 */
[----:B------:R-:W-:Y:S01]  /*40f0*/  ULDC.64 UR4, c[0x0][0x5c0] ;  /* 0x0001700000047ab9 */ /* 0x000fe20000000a00 */
[-C--:B------:R-:W-:Y:S01]  /*4100*/  FMUL R7, R24, R19.reuse ;  /* 0x0000001318077220 */ /* 0x080fe20000400000 */
[----:B------:R-:W-:Y:S01]  /*4110*/  LEA R4, P3, R70, UR4, 0x2 ;  /* 0x0000000446047c11 */ /* 0x000fe2000f8610ff */
[-C--:B------:R-:W-:Y:S01]  /*4120*/  FMUL R25, R25, R19.reuse ;  /* 0x0000001319197220 */ /* 0x080fe20000400000 */
[----:B------:R-:W-:Y:S01]  /*4130*/  ISETP.GT.AND P1, PT, R3, RZ, P4 ;  /* 0x000000ff0300720c */ /* 0x000fe20002724270 */
[-C--:B------:R-:W-:Y:S01]  /*4140*/  FMUL R11, R26, R19.reuse ;  /* 0x000000131a0b7220 */ /* 0x080fe20000400000 */
[----:B------:R-:W-:Y:S01]  /*4150*/  LEA.HI.X R5, R70, UR5, R81, 0x2, P3 ;  /* 0x0000000546057c11 */ /* 0x000fe200098f1451 */
[----:B------:R-:W-:Y:S01]  /*4160*/  FMUL R27, R27, R19 ;  /* 0x000000131b1b7220 */ /* 0x000fe20000400000 */
[----:B------:R-:W-:Y:S01]  /*4170*/  F2FP.TF32.F32.PACK_B R7, R7 ;  /* 0x00000007ff07723e */ /* 0x000fe200024050ff */
[----:B------:R-:W-:Y:S01]  /*4180*/  FMUL R29, R29, R19 ;  /* 0x000000131d1d7220 */ /* 0x000fe20000400000 */
[----:B------:R-:W-:Y:S01]  /*4190*/  F2FP.TF32.F32.PACK_B R25, R25 ;  /* 0x00000019ff19723e */ /* 0x000fe200024050ff */
[-C--:B------:R-:W-:Y:S01]  /*41a0*/  FMUL R31, R31, R19.reuse ;  /* 0x000000131f1f7220 */ /* 0x080fe20000400000 */
[C---:B------:R-:W-:Y:S01]  /*41b0*/  SHF.L.U64.HI R9, R57.reuse, 0x2, R58 ;  /* 0x0000000239097819 */ /* 0x040fe2000001023a */
[----:B------:R0:W-:Y:S01]  /*41c0*/  @P2 STG.E desc[UR40][R4.64], R7 ;  /* 0x0000000704002986 */ /* 0x0001e2000c101928 */
[----:B------:R-:W-:Y:S01]  /*41d0*/  LEA R8, P3, R57, R4, 0x2 ;  /* 0x0000000439087211 */ /* 0x000fe200078610ff */
[-C--:B------:R-:W-:Y:S01]  /*41e0*/  FMUL R13, R32, R19.reuse ;  /* 0x00000013200d7220 */ /* 0x080fe20000400000 */
[C---:B------:R-:W-:Y:S01]  /*41f0*/  ISETP.GT.AND P2, PT, R6.reuse, 0x8, PT ;  /* 0x000000080600780c */ /* 0x040fe20003f44270 */
[----:B------:R-:W-:Y:S01]  /*4200*/  @P1 STG.E desc[UR40][R4.64+0x4], R25 ;  /* 0x0000041904001986 */ /* 0x000fe2000c101928 */
[----:B------:R-:W-:Y:S01]  /*4210*/  ISETP.GT.AND P1, PT, R6, 0x9, PT ;  /* 0x000000090600780c */ /* 0x000fe20003f24270 */
[----:B------:R-:W-:Y:S01]  /*4220*/  IMAD.X R9, R9, 0x1, R5, P3 ;  /* 0x0000000109097824 */ /* 0x000fe200018e0605 */
[----:B------:R-:W-:Y:S01]  /*4230*/  ISETP.GT.AND P0, PT, R3, 0x8, P0 ;  /* 0x000000080300780c */ /* 0x000fe20000704270 */
[-C--:B------:R-:W-:Y:S01]  /*4240*/  FMUL R33, R33, R19.reuse ;  /* 0x0000001321217220 */ /* 0x080fe20000400000 */
[----:B------:R-:W-:Y:S01]  /*4250*/  ISETP.GT.AND P4, PT, R3, 0x8, P4 ;  /* 0x000000080300780c */ /* 0x000fe20002784270 */
[-C--:B------:R-:W-:Y:S01]  /*4260*/  FMUL R35, R35, R19.reuse ;  /* 0x0000001323237220 */ /* 0x080fe20000400000 */
[C---:B------:R-:W-:Y:S01]  /*4270*/  ISETP.GT.AND P5, PT, R3.reuse, RZ, P2 ;  /* 0x000000ff0300720c */ /* 0x040fe200017a4270 */
[-C--:B0-----:R-:W-:Y:S01]  /*4280*/  FMUL R7, R28, R19.reuse ;  /* 0x000000131c077220 */ /* 0x081fe20000400000 */
[----:B------:R-:W-:Y:S01]  /*4290*/  ISETP.GT.AND P3, PT, R3, RZ, P1 ;  /* 0x000000ff0300720c */ /* 0x000fe20000f64270 */
[----:B------:R-:W-:Y:S01]  /*42a0*/  FMUL R37, R37, R19 ;  /* 0x0000001325257220 */ /* 0x000fe20000400000 */
[----:B------:R-:W-:Y:S01]  /*42b0*/  F2FP.TF32.F32.PACK_B R11, R11 ;  /* 0x0000000bff0b723e */ /* 0x000fe200024050ff */
[----:B------:R-:W-:Y:S01]  /*42c0*/  FMUL R39, R39, R19 ;  /* 0x0000001327277220 */ /* 0x000fe20000400000 */
[----:B------:R-:W-:Y:S01]  /*42d0*/  F2FP.TF32.F32.PACK_B R27, R27 ;  /* 0x0000001bff1b723e */ /* 0x000fe200024050ff */
[----:B------:R-:W-:Y:S01]  /*42e0*/  FMUL R41, R41, R19 ;  /* 0x0000001329297220 */ /* 0x000fe20000400000 */
[----:B------:R-:W-:Y:S01]  /*42f0*/  F2FP.TF32.F32.PACK_B R7, R7 ;  /* 0x00000007ff07723e */ /* 0x000fe200024050ff */
[----:B------:R0:W-:Y:S01]  /*4300*/  @P0 STG.E desc[UR40][R8.64], R11 ;  /* 0x0000000b08000986 */ /* 0x0001e2000c101928 */
[----:B------:R-:W-:Y:S01]  /*4310*/  F2FP.TF32.F32.PACK_B R29, R29 ;  /* 0x0000001dff1d723e */ /* 0x000fe200024050ff */
[-C--:B------:R-:W-:Y:S01]  /*4320*/  FMUL R43, R43, R19.reuse ;  /* 0x000000132b2b7220 */ /* 0x080fe20000400000 */
[C---:B------:R-:W-:Y:S01]  /*4330*/  ISETP.GT.AND P0, PT, R6.reuse, 0x10, PT ;  /* 0x000000100600780c */ /* 0x040fe20003f04270 */
[----:B------:R-:W-:Y:S01]  /*4340*/  @P4 STG.E desc[UR40][R8.64+0x4], R27 ;  /* 0x0000041b08004986 */ /* 0x000fe2000c101928 */
[----:B------:R-:W-:Y:S01]  /*4350*/  ISETP.GT.AND P2, PT, R3, 0x8, P2 ;  /* 0x000000080300780c */ /* 0x000fe20001744270 */
[-C--:B------:R-:W-:Y:S01]  /*4360*/  FMUL R45, R45, R19.reuse ;  /* 0x000000132d2d7220 */ /* 0x080fe20000400000 */
[C---:B------:R-:W-:Y:S01]  /*4370*/  ISETP.GT.AND P1, PT, R3.reuse, 0x8, P1 ;  /* 0x000000080300780c */ /* 0x040fe20000f24270 */
[----:B------:R1:W-:Y:S01]  /*4380*/  @P5 STG.E desc[UR40][R4.64+0x20], R7 ;  /* 0x0000200704005986 */ /* 0x0003e2000c101928 */
[----:B------:R-:W-:Y:S01]  /*4390*/  ISETP.GT.AND P5, PT, R3, RZ, P0 ;  /* 0x000000ff0300720c */ /* 0x000fe200007a4270 */
[----:B------:R-:W-:Y:S01]  /*43a0*/  FMUL R47, R47, R19 ;  /* 0x000000132f2f7220 */ /* 0x000fe20000400000 */
[----:B------:R-:W-:Y:S01]  /*43b0*/  F2FP.TF32.F32.PACK_B R31, R31 ;  /* 0x0000001fff1f723e */ /* 0x000fe200024050ff */
[----:B------:R-:W-:Y:S01]  /*43c0*/  @P3 STG.E desc[UR40][R4.64+0x24], R29 ;  /* 0x0000241d04003986 */ /* 0x000fe2000c101928 */
[----:B------:R-:W-:Y:S01]  /*43d0*/  ISETP.GT.AND P3, PT, R6, 0x11, PT ;  /* 0x000000110600780c */ /* 0x000fe20003f64270 */
[----:B0-----:R-:W-:Y:S01]  /*43e0*/  FMUL R11, R30, R19 ;  /* 0x000000131e0b7220 */ /* 0x001fe20000400000 */
[----:B------:R-:W-:Y:S01]  /*43f0*/  F2FP.TF32.F32.PACK_B R13, R13 ;  /* 0x0000000dff0d723e */ /* 0x000fe200024050ff */
[-C--:B------:R-:W-:Y:S01]  /*4400*/  FMUL R49, R49, R19.reuse ;  /* 0x0000001331317220 */ /* 0x080fe20000400000 */
[----:B------:R-:W-:Y:S01]  /*4410*/  ISETP.GT.AND P4, PT, R3, RZ, P3 ;  /* 0x000000ff0300720c */ /* 0x000fe20001f84270 */
[----:B------:R-:W-:Y:S01]  /*4420*/  FMUL R15, R50, R19 ;  /* 0x00000013320f7220 */ /* 0x000fe20000400000 */
[----:B------:R-:W-:Y:S01]  /*4430*/  F2FP.TF32.F32.PACK_B R11, R11 ;  /* 0x0000000bff0b723e */ /* 0x000fe200024050ff */
[----:B-1----:R-:W-:Y:S01]  /*4440*/  FMUL R7, R34, R19 ;  /* 0x0000001322077220 */ /* 0x002fe20000400000 */
[----:B------:R-:W-:Y:S01]  /*4450*/  F2FP.TF32.F32.PACK_B R33, R33 ;  /* 0x00000021ff21723e */ /* 0x000fe200024050ff */
[-C--:B------:R-:W-:Y:S01]  /*4460*/  FMUL R51, R51, R19.reuse ;  /* 0x0000001333337220 */ /* 0x080fe20000400000 */
[----:B------:R-:W-:Y:S01]  /*4470*/  ISETP.GT.AND P0, PT, R3, 0x8, P0 ;  /* 0x000000080300780c */ /* 0x000fe20000704270 */
[----:B------:R0:W-:Y:S01]  /*4480*/  @P2 STG.E desc[UR40][R8.64+0x20], R11 ;  /* 0x0000200b08002986 */ /* 0x0001e2000c101928 */
[----:B------:R-:W-:Y:S01]  /*4490*/  ISETP.GT.AND P2, PT, R6, 0x19, PT ;  /* 0x000000190600780c */ /* 0x000fe20003f44270 */
[----:B------:R-:W-:Y:S01]  /*44a0*/  FMUL R21, R52, R19 ;  /* 0x0000001334157220 */ /* 0x000fe20000400000 */
[----:B------:R-:W-:Y:S01]  /*44b0*/  F2FP.TF32.F32.PACK_B R7, R7 ;  /* 0x00000007ff07723e */ /* 0x000fe200024050ff */
[----:B------:R-:W-:Y:S01]  /*44c0*/  @P1 STG.E desc[UR40][R8.64+0x24], R31 ;  /* 0x0000241f08001986 */ /* 0x000fe2000c101928 */
[----:B------:R-:W-:Y:S01]  /*44d0*/  ISETP.GT.AND P1, PT, R6, 0x18, PT ;  /* 0x000000180600780c */ /* 0x000fe20003f24270 */
[----:B------:R-:W-:Y:S01]  /*44e0*/  FMUL R53, R53, R19 ;  /* 0x0000001335357220 */ /* 0x000fe20000400000 */
[----:B------:R-:W-:Y:S01]  /*44f0*/  F2FP.TF32.F32.PACK_B R35, R35 ;  /* 0x00000023ff23723e */ /* 0x000fe200024050ff */
[----:B------:R1:W-:Y:S01]  /*4500*/  @P5 STG.E desc[UR40][R4.64+0x40], R13 ;  /* 0x0000400d04005986 */ /* 0x0003e2000c101928 */
[----:B------:R-:W-:Y:S01]  /*4510*/  ISETP.GT.AND P5, PT, R3, RZ, P1 ;  /* 0x000000ff0300720c */ /* 0x000fe20000fa4270 */
[----:B------:R-:W-:Y:S01]  /*4520*/  FMUL R55, R55, R19 ;  /* 0x0000001337377220 */ /* 0x000fe20000400000 */
[----:B------:R-:W-:Y:S01]  /*4530*/  F2FP.TF32.F32.PACK_B R37, R37 ;  /* 0x00000025ff25723e */ /* 0x000fe200024050ff */
[----:B------:R-:W-:Y:S01]  /*4540*/  @P4 STG.E desc[UR40][R4.64+0x44], R33 ;  /* 0x0000442104004986 */ /* 0x000fe2000c101928 */
[C---:B------:R-:W-:Y:S01]  /*4550*/  ISETP.GT.AND P4, PT, R3.reuse, 0x8, P3 ;  /* 0x000000080300780c */ /* 0x040fe20001f84270 */
[----:B0-----:R-:W-:Y:S01]  /*4560*/  FMUL R11, R36, R19 ;  /* 0x00000013240b7220 */ /* 0x001fe20000400000 */
[----:B------:R-:W-:Y:S01]  /*4570*/  ISETP.GT.AND P3, PT, R3, RZ, P2 ;  /* 0x000000ff0300720c */ /* 0x000fe20001764270 */
[----:B------:R0:W-:Y:S01]  /*4580*/  @P0 STG.E desc[UR40][R8.64+0x40], R7 ;  /* 0x0000400708000986 */ /* 0x0001e2000c101928 */
[----:B------:R-:W-:-:S02]  /*4590*/  ISETP.GT.AND P0, PT, R6, 0x20, PT ;  /* 0x000000200600780c */ /* 0x000fc40003f04270 */
[----:B------:R-:W-:Y:S01]  /*45a0*/  F2FP.TF32.F32.PACK_B R11, R11 ;  /* 0x0000000bff0b723e */ /* 0x000fe200024050ff */
[----:B-1----:R-:W-:Y:S01]  /*45b0*/  FMUL R13, R40, R19 ;  /* 0x00000013280d7220 */ /* 0x002fe20000400000 */
[C---:B------:R-:W-:Y:S02]  /*45c0*/  ISETP.GT.AND P1, PT, R3.reuse, 0x8, P1 ;  /* 0x000000080300780c */ /* 0x040fe40000f24270 */
[----:B------:R-:W-:Y:S02]  /*45d0*/  F2FP.TF32.F32.PACK_B R39, R39 ;  /* 0x00000027ff27723e */ /* 0x000fe400024050ff */
[----:B------:R-:W-:Y:S01]  /*45e0*/  F2FP.TF32.F32.PACK_B R13, R13 ;  /* 0x0000000dff0d723e */ /* 0x000fe200024050ff */
[----:B------:R-:W-:Y:S01]  /*45f0*/  @P4 STG.E desc[UR40][R8.64+0x44], R35 ;  /* 0x0000442308004986 */ /* 0x000fe2000c101928 */
[C---:B------:R-:W-:Y:S01]  /*4600*/  ISETP.GT.AND P4, PT, R3.reuse, 0x8, P2 ;  /* 0x000000080300780c */ /* 0x040fe20001784270 */
[----:B0-----:R-:W-:Y:S01]  /*4610*/  FMUL R7, R38, R19 ;  /* 0x0000001326077220 */ /* 0x001fe20000400000 */
[----:B------:R-:W-:Y:S01]  /*4620*/  ISETP.GT.AND P2, PT, R6, 0x21, PT ;  /* 0x000000210600780c */ /* 0x000fe20003f44270 */
[----:B------:R0:W-:Y:S01]  /*4630*/  @P5 STG.E desc[UR40][R4.64+0x60], R11 ;  /* 0x0000600b04005986 */ /* 0x0001e2000c101928 */
[----:B------:R-:W-:-:S02]  /*4640*/  ISETP.GT.AND P5, PT, R3, RZ, P0 ;  /* 0x000000ff0300720c */ /* 0x000fc400007a4270 */
[----:B------:R-:W-:Y:S01]  /*4650*/  F2FP.TF32.F32.PACK_B R7, R7 ;  /* 0x00000007ff07723e */ /* 0x000fe200024050ff */
[----:B------:R-:W-:Y:S01]  /*4660*/  @P3 STG.E desc[UR40][R4.64+0x64], R37 ;  /* 0x0000642504003986 */ /* 0x000fe2000c101928 */
[C---:B------:R-:W-:Y:S02]  /*4670*/  ISETP.GT.AND P3, PT, R3.reuse, RZ, P2 ;  /* 0x000000ff0300720c */ /* 0x040fe40001764270 */
[----:B------:R-:W-:Y:S01]  /*4680*/  F2FP.TF32.F32.PACK_B R41, R41 ;  /* 0x00000029ff29723e */ /* 0x000fe200024050ff */
[----:B------:R1:W-:Y:S01]  /*4690*/  @P1 STG.E desc[UR40][R8.64+0x60], R7 ;  /* 0x0000600708001986 */ /* 0x0003e2000c101928 */
[----:B------:R-:W-:Y:S02]  /*46a0*/  ISETP.GT.AND P0, PT, R3, 0x8, P0 ;  /* 0x000000080300780c */ /* 0x000fe40000704270 */
[----:B------:R-:W-:Y:S01]  /*46b0*/  F2FP.TF32.F32.PACK_B R43, R43 ;  /* 0x0000002bff2b723e */ /* 0x000fe200024050ff */
[----:B------:R-:W-:Y:S01]  /*46c0*/  @P4 STG.E desc[UR40][R8.64+0x64], R39 ;  /* 0x0000642708004986 */ /* 0x000fe2000c101928 */
[----:B------:R-:W-:Y:S01]  /*46d0*/  ISETP.GT.AND P4, PT, R6, 0x28, PT ;  /* 0x000000280600780c */ /* 0x000fe20003f84270 */
[----:B0-----:R-:W-:Y:S01]  /*46e0*/  FMUL R11, R44, R19 ;  /* 0x000000132c0b7220 */ /* 0x001fe20000400000 */
[----:B------:R-:W-:Y:S01]  /*46f0*/  F2FP.TF32.F32.PACK_B R45, R45 ;  /* 0x0000002dff2d723e */ /* 0x000fe200024050ff */
[----:B------:R0:W-:Y:S01]  /*4700*/  @P5 STG.E desc[UR40][R4.64+0x80], R13 ;  /* 0x0000800d04005986 */ /* 0x0001e2000c101928 */
[----:B------:R-:W-:-:S02]  /*4710*/  ISETP.GT.AND P5, PT, R6, 0x29, PT ;  /* 0x000000290600780c */ /* 0x000fc40003fa4270 */
[----:B------:R-:W-:Y:S01]  /*4720*/  F2FP.TF32.F32.PACK_B R11, R11 ;  /* 0x0000000bff0b723e */ /* 0x000fe200024050ff */
[----:B------:R-:W-:Y:S01]  /*4730*/  @P3 STG.E desc[UR40][R4.64+0x84], R41 ;  /* 0x0000842904003986 */ /* 0x000fe2000c101928 */
[C---:B------:R-:W-:Y:S01]  /*4740*/  ISETP.GT.AND P3, PT, R3.reuse, 0x8, P2 ;  /* 0x000000080300780c */ /* 0x040fe20001764270 */
[-C--:B-1----:R-:W-:Y:S01]  /*4750*/  FMUL R7, R42, R19.reuse ;  /* 0x000000132a077220 */ /* 0x082fe20000400000 */
[C---:B------:R-:W-:Y:S02]  /*4760*/  ISETP.GT.AND P2, PT, R3.reuse, RZ, P4 ;  /* 0x000000ff0300720c */ /* 0x040fe40002744270 */
[C---:B------:R-:W-:Y:S02]  /*4770*/  ISETP.GT.AND P1, PT, R3.reuse, RZ, P5 ;  /* 0x000000ff0300720c */ /* 0x040fe40002f24270 */
[----:B------:R-:W-:Y:S01]  /*4780*/  ISETP.GT.AND P4, PT, R3, 0x8, P4 ;  /* 0x000000080300780c */ /* 0x000fe20002784270 */
[----:B0-----:R-:W-:Y:S01]  /*4790*/  FMUL R13, R46, R19 ;  /* 0x000000132e0d7220 */ /* 0x001fe20000400000 */
[----:B------:R-:W-:-:S02]  /*47a0*/  F2FP.TF32.F32.PACK_B R7, R7 ;  /* 0x00000007ff07723e */ /* 0x000fc400024050ff */
[----:B------:R-:W-:Y:S02]  /*47b0*/  ISETP.GT.AND P5, PT, R3, 0x8, P5 ;  /* 0x000000080300780c */ /* 0x000fe40002fa4270 */
[----:B------:R-:W-:Y:S01]  /*47c0*/  F2FP.TF32.F32.PACK_B R13, R13 ;  /* 0x0000000dff0d723e */ /* 0x000fe200024050ff */
[----:B------:R0:W-:Y:S01]  /*47d0*/  @P0 STG.E desc[UR40][R8.64+0x80], R7 ;  /* 0x0000800708000986 */ /* 0x0001e2000c101928 */
[C---:B------:R-:W-:Y:S02]  /*47e0*/  ISETP.GT.AND P0, PT, R6.reuse, 0x39, PT ;  /* 0x000000390600780c */ /* 0x040fe40003f04270 */
[----:B------:R-:W-:Y:S01]  /*47f0*/  F2FP.TF32.F32.PACK_B R47, R47 ;  /* 0x0000002fff2f723e */ /* 0x000fe200024050ff */
[----:B------:R-:W-:Y:S01]  /*4800*/  @P3 STG.E desc[UR40][R8.64+0x84], R43 ;  /* 0x0000842b08003986 */ /* 0x000fe2000c101928 */
[C---:B------:R-:W-:Y:S02]  /*4810*/  ISETP.GT.AND P3, PT, R6.reuse, 0x30, PT ;  /* 0x000000300600780c */ /* 0x040fe40003f64270 */
[----:B------:R-:W-:Y:S01]  /*4820*/  F2FP.TF32.F32.PACK_B R49, R49 ;  /* 0x00000031ff31723e */ /* 0x000fe200024050ff */
[----:B------:R1:W-:Y:S01]  /*4830*/  @P2 STG.E desc[UR40][R4.64+0xa0], R11 ;  /* 0x0000a00b04002986 */ /* 0x0003e2000c101928 */
[----:B------:R-:W-:-:S02]  /*4840*/  ISETP.GT.AND P2, PT, R6, 0x31, PT ;  /* 0x000000310600780c */ /* 0x000fc40003f44270 */
[----:B------:R-:W-:Y:S01]  /*4850*/  F2FP.TF32.F32.PACK_B R15, R15 ;  /* 0x0000000fff0f723e */ /* 0x000fe200024050ff */
[----:B------:R-:W-:Y:S01]  /*4860*/  @P1 STG.E desc[UR40][R4.64+0xa4], R45 ;  /* 0x0000a42d04001986 */ /* 0x000fe2000c101928 */
[----:B------:R-:W-:Y:S01]  /*4870*/  ISETP.GT.AND P1, PT, R6, 0x38, PT ;  /* 0x000000380600780c */ /* 0x000fe20003f24270 */
[----:B------:R-:W-:Y:S01]  /*4880*/  @P4 IMAD.MOV.U32 R6, RZ, RZ, R8 ;  /* 0x000000ffff064224 */ /* 0x000fe200078e0008 */
[----:B------:R-:W-:Y:S01]  /*4890*/  F2FP.TF32.F32.PACK_B R51, R51 ;  /* 0x00000033ff33723e */ /* 0x000fe200024050ff */
[----:B0-----:R-:W-:Y:S01]  /*48a0*/  @P4 IMAD.MOV.U32 R7, RZ, RZ, R9 ;  /* 0x000000ffff074224 */ /* 0x001fe200078e0009 */
[----:B------:R-:W-:Y:S02]  /*48b0*/  F2FP.TF32.F32.PACK_B R21, R21 ;  /* 0x00000015ff15723e */ /* 0x000fe400024050ff */
[----:B------:R-:W-:Y:S01]  /*48c0*/  F2FP.TF32.F32.PACK_B R53, R53 ;  /* 0x00000035ff35723e */ /* 0x000fe200024050ff */
[----:B-1----:R-:W-:Y:S01]  /*48d0*/  FMUL R11, R48, R19 ;  /* 0x00000013300b7220 */ /* 0x002fe20000400000 */
[----:B------:R0:W-:Y:S01]  /*48e0*/  @P4 STG.E desc[UR40][R6.64+0xa0], R13 ;  /* 0x0000a00d06004986 */ /* 0x0001e2000c101928 */
[----:B------:R-:W-:-:S02]  /*48f0*/  ISETP.GT.AND P4, PT, R3, RZ, P3 ;  /* 0x000000ff0300720c */ /* 0x000fc40001f84270 */
[----:B------:R-:W-:Y:S02]  /*4900*/  ISETP.GT.AND P3, PT, R3, 0x8, P3 ;  /* 0x000000080300780c */ /* 0x000fe40001f64270 */
[----:B------:R-:W-:Y:S02]  /*4910*/  F2FP.TF32.F32.PACK_B R11, R11 ;  /* 0x0000000bff0b723e */ /* 0x000fe400024050ff */
[----:B------:R-:W-:Y:S01]  /*4920*/  F2FP.TF32.F32.PACK_B R55, R55 ;  /* 0x00000037ff37723e */ /* 0x000fe200024050ff */
[----:B0-----:R-:W-:Y:S02]  /*4930*/  @P5 IMAD.MOV.U32 R6, RZ, RZ, R8 ;  /* 0x000000ffff065224 */ /* 0x001fe400078e0008 */
[----:B------:R-:W-:Y:S01]  /*4940*/  FMUL R13, R54, R19 ;  /* 0x00000013360d7220 */ /* 0x000fe20000400000 */
[----:B------:R-:W-:-:S04]  /*4950*/  @P5 IMAD.MOV.U32 R7, RZ, RZ, R9 ;  /* 0x000000ffff075224 */ /* 0x000fc800078e0009 */
[----:B------:R-:W-:Y:S01]  /*4960*/  F2FP.TF32.F32.PACK_B R13, R13 ;  /* 0x0000000dff0d723e */ /* 0x000fe200024050ff */
[----:B------:R0:W-:Y:S01]  /*4970*/  @P5 STG.E desc[UR40][R6.64+0xa4], R47 ;  /* 0x0000a42f06005986 */ /* 0x0001e2000c101928 */
[C---:B------:R-:W-:Y:S02]  /*4980*/  ISETP.GT.AND P5, PT, R3.reuse, RZ, P2 ;  /* 0x000000ff0300720c */ /* 0x040fe400017a4270 */
[C---:B------:R-:W-:Y:S01]  /*4990*/  ISETP.GT.AND P2, PT, R3.reuse, 0x8, P2 ;  /* 0x000000080300780c */ /* 0x040fe20001744270 */
[----:B------:R-:W-:Y:S01]  /*49a0*/  @P4 STG.E desc[UR40][R4.64+0xc0], R11 ;  /* 0x0000c00b04004986 */ /* 0x000fe2000c101928 */
[C---:B------:R-:W-:Y:S02]  /*49b0*/  ISETP.GT.AND P4, PT, R3.reuse, RZ, P1 ;  /* 0x000000ff0300720c */ /* 0x040fe40000f84270 */
[----:B------:R-:W-:Y:S01]  /*49c0*/  ISETP.GT.AND P1, PT, R3, 0x8, P1 ;  /* 0x000000080300780c */ /* 0x000fe20000f24270 */
[----:B0-----:R-:W-:-:S06]  /*49d0*/  @P3 IMAD.MOV.U32 R6, RZ, RZ, R8 ;  /* 0x000000ffff063224 */ /* 0x001fcc00078e0008 */
[----:B------:R-:W-:Y:S01]  /*49e0*/  @P5 STG.E desc[UR40][R4.64+0xc4], R49 ;  /* 0x0000c43104005986 */ /* 0x000fe2000c101928 */
[C---:B------:R-:W-:Y:S01]  /*49f0*/  ISETP.GT.AND P5, PT, R3.reuse, RZ, P0 ;  /* 0x000000ff0300720c */ /* 0x040fe200007a4270 */
[----:B------:R-:W-:Y:S01]  /*4a00*/  @P3 IMAD.MOV.U32 R7, RZ, RZ, R9 ;  /* 0x000000ffff073224 */ /* 0x000fe200078e0009 */
[----:B------:R-:W-:-:S04]  /*4a10*/  ISETP.GT.AND P0, PT, R3, 0x8, P0 ;  /* 0x000000080300780c */ /* 0x000fc80000704270 */
[----:B------:R0:W-:Y:S02]  /*4a20*/  @P3 STG.E desc[UR40][R6.64+0xc0], R15 ;  /* 0x0000c00f06003986 */ /* 0x0001e4000c101928 */
[----:B0-----:R-:W-:Y:S02]  /*4a30*/  @P2 IMAD.MOV.U32 R6, RZ, RZ, R8 ;  /* 0x000000ffff062224 */ /* 0x001fe400078e0008 */
[----:B------:R-:W-:-:S05]  /*4a40*/  @P2 IMAD.MOV.U32 R7, RZ, RZ, R9 ;  /* 0x000000ffff072224 */ /* 0x000fca00078e0009 */
[----:B------:R-:W-:Y:S04]  /*4a50*/  @P2 STG.E desc[UR40][R6.64+0xc4], R51 ;  /* 0x0000c43306002986 */ /* 0x000fe8000c101928 */
[----:B------:R-:W-:Y:S04]  /*4a60*/  @P4 STG.E desc[UR40][R4.64+0xe0], R21 ;  /* 0x0000e01504004986 */ /* 0x000fe8000c101928 */
[----:B------:R0:W-:Y:S02]  /*4a70*/  @P5 STG.E desc[UR40][R4.64+0xe4], R53 ;  /* 0x0000e43504005986 */ /* 0x0001e4000c101928 */
[----:B0-----:R-:W-:-:S02]  /*4a80*/  @P1 IMAD.MOV.U32 R4, RZ, RZ, R8 ;  /* 0x000000ffff041224 */ /* 0x001fc400078e0008 */
[----:B------:R-:W-:-:S05]  /*4a90*/  @P1 IMAD.MOV.U32 R5, RZ, RZ, R9 ;  /* 0x000000ffff051224 */ /* 0x000fca00078e0009 */
[----:B------:R0:W-:Y:S04]  /*4aa0*/  @P1 STG.E desc[UR40][R4.64+0xe0], R13 ;  /* 0x0000e00d04001986 */ /* 0x0001e8000c101928 */
[----:B------:R0:W-:Y:S02]  /*4ab0*/  @P0 STG.E desc[UR40][R8.64+0xe4], R55 ;  /* 0x0000e43708000986 */ /* 0x0001e4000c101928 */
.L_x_90:
[----:B------:R-:W-:Y:S05]  /*4ac0*/  BSYNC B0 ;  /* 0x0000000000007941 */ /* 0x000fea0003800000 */
.L_x_28:
[----:B------:R-:W-:Y:S01]  /*4ad0*/  IADD3 R16, P0, R16, UR38, RZ ;  /* 0x0000002610107c10 */ /* 0x000fe2000ff1e0ff */
[----:B------:R-:W-:Y:S01]  /*4ae0*/  ULDC.64 UR4, c[0x0][0x650] ;  /* 0x0001940000047ab9 */ /* 0x000fe20000000a00 */
[----:B------:R-:W-:Y:S01]  /*4af0*/  PRMT R3, RZ, 0x7610, R3 ;  /* 0x00007610ff037816 */ /* 0x000fe20000000003 */
[----:B------:R-:W-:Y:S01]  /*4b00*/  IMAD.MOV.U32 R68, RZ, RZ, -0x1 ;  /* 0xffffffffff447424 */ /* 0x000fe200078e00ff */
[----:B------:R-:W-:Y:S01]  /*4b10*/  IADD3.X R17, R17, UR37, RZ, P0, !PT ;  /* 0x0000002511117c10 */ /* 0x000fe200087fe4ff */
[----:B--2---:R-:W-:Y:S01]  /*4b20*/  IMAD.MOV.U32 R67, RZ, RZ, -0x1 ;  /* 0xffffffffff437424 */ /* 0x004fe200078e00ff */
[----:B------:R-:W-:-:S04]  /*4b30*/  ISETP.GE.U32.AND P0, PT, R16, UR4, PT ;  /* 0x0000000410007c0c */ /* 0x000fc8000bf06070 */
[----:B------:R-:W-:-:S13]  /*4b40*/  ISETP.GE.U32.AND.EX P0, PT, R17, UR5, PT, P0 ;  /* 0x0000000511007c0c */ /* 0x000fda000bf06100 */
[----:B------:R-:W-:Y:S05]  /*4b50*/  @P0 BRA `(.L_x_91) ;  /* 0x00000004004c0947 */ /* 0x000fea0003800000 */
[----:B01-3--:R-:W0:Y:S01]  /*4b60*/  LDC.64 R10, c[0x0][0x628] ;  /* 0x00018a00ff0a7b82 */ /* 0x00be220000000a00 */
[----:B----4-:R-:W1:Y:S01]  /*4b70*/  S2R R12, SR_CTAID.X ;  /* 0x00000000000c7919 */ /* 0x010e620000002500 */
[----:B------:R-:W-:Y:S02]  /*4b80*/  IMAD.MOV.U32 R8, RZ, RZ, R16 ;  /* 0x000000ffff087224 */ /* 0x000fe400078e0010 */
[----:B------:R-:W-:Y:S01]  /*4b90*/  IMAD.MOV.U32 R9, RZ, RZ, R17 ;  /* 0x000000ffff097224 */ /* 0x000fe200078e0011 */
[----:B------:R-:W2:Y:S03]  /*4ba0*/  S2R R20, SR_CTAID.Y ;  /* 0x0000000000147919 */ /* 0x000ea60000002600 */
[----:B------:R-:W3:Y:S08]  /*4bb0*/  LDC R0, c[0x0][0x630] ;  /* 0x00018c00ff007b82 */ /* 0x000ef00000000800 */
[----:B------:R-:W4:Y:S01]  /*4bc0*/  LDC.64 R14, c[0x0][0x620] ;  /* 0x00018800ff0e7b82 */ /* 0x000f220000000a00 */
[----:B0-----:R-:W-:-:S04]  /*4bd0*/  ISETP.NE.U32.AND P0, PT, R10, RZ, PT ;  /* 0x000000ff0a00720c */ /* 0x001fc80003f05070 */
[----:B------:R-:W-:-:S13]  /*4be0*/  ISETP.NE.AND.EX P0, PT, R11, RZ, PT, P0 ;  /* 0x000000ff0b00720c */ /* 0x000fda0003f05300 */
[----:B-1234-:R-:W-:Y:S05]  /*4bf0*/  @!P0 BRA `(.L_x_92) ;  /* 0x0000000000288947 */ /* 0x01efea0003800000 */
        /* <DEDUP_REMOVED lines=10> */
.L_x_92:
[-CC-:B------:R-:W-:Y:S01]  /*4ca0*/  SHF.R.U64 R67, R8, R0.reuse, R9.reuse ;  /* 0x0000000008437219 */ /* 0x180fe20000001209 */
[----:B------:R-:W0:Y:S01]  /*4cb0*/  LDC.64 R26, c[0x0][0x640] ;  /* 0x00019000ff1a7b82 */ /* 0x000e220000000a00 */
[----:B------:R-:W-:Y:S01]  /*4cc0*/  SHF.R.U32.HI R0, RZ, R0, R9 ;  /* 0x00000000ff007219 */ /* 0x000fe20000011609 */
[----:B------:R-:W-:Y:S01]  /*4cd0*/  ULDC UR4, c[0x0][0x150] ;  /* 0x0000540000047ab9 */ /* 0x000fe20000000800 */
[----:B------:R-:W-:Y:S02]  /*4ce0*/  IADD3 R3, P0, RZ, -R67, RZ ;  /* 0x80000043ff037210 */ /* 0x000fe40007f1e0ff */
[----:B------:R-:W-:-:S03]  /*4cf0*/  I2FP.F32.U32 R7, R12 ;  /* 0x0000000c00077245 */ /* 0x000fc60000201000 */
[----:B------:R-:W1:Y:S01]  /*4d00*/  LDC R6, c[0x0][0x618] ;  /* 0x00018600ff067b82 */ /* 0x000e620000000800 */
[----:B------:R-:W-:Y:S02]  /*4d10*/  IMAD.X R5, RZ, RZ, ~R0, P0 ;  /* 0x000000ffff057224 */ /* 0x000fe400000e0e00 */
[----:B------:R-:W-:Y:S01]  /*4d20*/  FMUL R7, R7, UR4 ;  /* 0x0000000407077c20 */ /* 0x000fe20008400000 */
[----:B------:R-:W-:Y:S01]  /*4d30*/  ULDC UR4, c[0x0][0x154] ;  /* 0x0000550000047ab9 */ /* 0x000fe20000000800 */
[-C--:B------:R-:W-:Y:S02]  /*4d40*/  IMAD R0, R5, R14.reuse, RZ ;  /* 0x0000000e05007224 */ /* 0x080fe400078e02ff */
[C---:B------:R-:W-:Y:S01]  /*4d50*/  IMAD.WIDE.U32 R4, R3.reuse, R14, R16 ;  /* 0x0000000e03047225 */ /* 0x040fe200078e0010 */
[----:B------:R-:W2:Y:S01]  /*4d60*/  LDC R8, c[0x0][0x608] ;  /* 0x00018200ff087b82 */ /* 0x000ea20000000800 */
[----:B------:R-:W3:Y:S02]  /*4d70*/  F2I.U32.TRUNC.NTZ R7, R7 ;  /* 0x0000000700077305 */ /* 0x000ee4000020f000 */
[----:B------:R-:W-:Y:S01]  /*4d80*/  IMAD R3, R3, R15, R0 ;  /* 0x0000000f03037224 */ /* 0x000fe200078e0200 */
[----:B------:R-:W-:-:S03]  /*4d90*/  I2FP.F32.U32 R0, R20 ;  /* 0x0000001400007245 */ /* 0x000fc60000201000 */
[----:B------:R-:W-:Y:S01]  /*4da0*/  IMAD.IADD R3, R5, 0x1, R3 ;  /* 0x0000000105037824 */ /* 0x000fe200078e0203 */
[----:B------:R-:W4:Y:S01]  /*4db0*/  LDC R11, c[0x0][0x658] ;  /* 0x00019600ff0b7b82 */ /* 0x000f220000000800 */
[----:B0-----:R-:W-:-:S04]  /*4dc0*/  ISETP.NE.U32.AND P0, PT, R26, RZ, PT ;  /* 0x000000ff1a00720c */ /* 0x001fc80003f05070 */
[----:B------:R-:W-:-:S03]  /*4dd0*/  ISETP.NE.AND.EX P0, PT, R27, RZ, PT, P0 ;  /* 0x000000ff1b00720c */ /* 0x000fc60003f05300 */
[----:B------:R-:W0:Y:S01]  /*4de0*/  LDC R9, c[0x0][0x144] ;  /* 0x00005100ff097b82 */ /* 0x000e220000000800 */
[-C--:B-1----:R-:W-:Y:S01]  /*4df0*/  SHF.R.U64 R10, R4, R6.reuse, R3 ;  /* 0x00000006040a7219 */ /* 0x082fe20000001203 */
[----:B---3--:R-:W-:Y:S01]  /*4e00*/  IMAD.MOV R7, RZ, RZ, -R7 ;  /* 0x000000ffff077224 */ /* 0x008fe200078e0a07 */
[----:B------:R-:W-:Y:S01]  /*4e10*/  SHF.R.U32.HI R3, RZ, R6, R3 ;  /* 0x00000006ff037219 */ /* 0x000fe20000011603 */
[----:B------:R-:W-:-:S04]  /*4e20*/  FMUL R6, R0, UR4 ;  /* 0x0000000400067c20 */ /* 0x000fc80008400000 */
[----:B------:R-:W1:Y:S01]  /*4e30*/  LDC R21, c[0x0][0x148] ;  /* 0x00005200ff157b82 */ /* 0x000e620000000800 */
[----:B------:R3:W0:Y:S01]  /*4e40*/  F2I.U32.TRUNC.NTZ R14, R6 ;  /* 0x00000006000e7305 */ /* 0x000622000020f000 */
[-CC-:B--2---:R-:W-:Y:S02]  /*4e50*/  SHF.R.U64 R13, R10, R8.reuse, R3.reuse ;  /* 0x000000080a0d7219 */ /* 0x184fe40000001203 */
[----:B------:R-:W-:-:S04]  /*4e60*/  SHF.R.U32.HI R0, RZ, R8, R3 ;  /* 0x00000008ff007219 */ /* 0x000fc80000011603 */
[----:B-----5:R-:W2:Y:S01]  /*4e70*/  LDC R24, c[0x0][0x648] ;  /* 0x00019200ff187b82 */ /* 0x020ea20000000800 */
[-CC-:B----4-:R-:W-:Y:S02]  /*4e80*/  SHF.R.U64 R15, R13, R11.reuse, R0.reuse ;  /* 0x0000000b0d0f7219 */ /* 0x190fe40000001200 */
[----:B------:R-:W-:-:S03]  /*4e90*/  SHF.R.U32.HI R5, RZ, R11, R0 ;  /* 0x0000000bff057219 */ /* 0x000fc60000011600 */
[----:B------:R-:W-:Y:S02]  /*4ea0*/  IMAD.MOV.U32 R4, RZ, RZ, R15 ;  /* 0x000000ffff047224 */ /* 0x000fe400078e000f */
[----:B------:R-:W4:Y:S01]  /*4eb0*/  LDC R28, c[0x0][0x638] ;  /* 0x00018e00ff1c7b82 */ /* 0x000f220000000800 */
[----:B0-----:R-:W-:-:S07]  /*4ec0*/  IMAD R25, R9, R7, R12 ;  /* 0x0000000709197224 */ /* 0x001fce00078e020c */
[----:B------:R-:W0:Y:S08]  /*4ed0*/  LDC R29, c[0x0][0x610] ;  /* 0x00018400ff1d7b82 */ /* 0x000e300000000800 */
[----:B------:R-:W0:Y:S01]  /*4ee0*/  LDC R30, c[0x0][0x600] ;  /* 0x00018000ff1e7b82 */ /* 0x000e220000000800 */
[----:B-123--:R-:W-:Y:S05]  /*4ef0*/  @!P0 BRA `(.L_x_93) ;  /* 0x0000000000288947 */ /* 0x00efea0003800000 */
        /* <DEDUP_REMOVED lines=10> */
.L_x_93:
[----:B------:R-:W-:Y:S01]  /*4fa0*/  ISETP.NE.AND P0, PT, R2, 0x1, PT ;  /* 0x000000010200780c */ /* 0x000fe20003f05270 */
[----:B------:R-:W-:Y:S01]  /*4fb0*/  IMAD.MOV R14, RZ, RZ, -R14 ;  /* 0x000000ffff0e7224 */ /* 0x000fe200078e0a0e */
[----:B------:R-:W-:Y:S02]  /*4fc0*/  SHF.R.U64 R3, R4, R24, R5 ;  /* 0x0000001804037219 */ /* 0x000fe40000001205 */
[----:B------:R-:W-:Y:S02]  /*4fd0*/  LOP3.LUT R0, R13, R64, RZ, 0xc0, !PT ;  /* 0x000000400d007212 */ /* 0x000fe400078ec0ff */
[----:B------:R-:W-:Y:S01]  /*4fe0*/  LOP3.LUT R10, R10, R63, RZ, 0xc0, !PT ;  /* 0x0000003f0a0a7212 */ /* 0x000fe200078ec0ff */
[----:B------:R-:W-:Y:S02]  /*4ff0*/  IMAD.MOV R4, RZ, RZ, -R3 ;  /* 0x000000ffff047224 */ /* 0x000fe400078e0a03 */
[----:B------:R-:W-:Y:S02]  /*5000*/  IMAD R0, R59, R3, R0 ;  /* 0x000000033b007224 */ /* 0x000fe400078e0200 */
[----:B----4-:R-:W-:-:S02]  /*5010*/  IMAD R3, R4, R28, R15 ;  /* 0x0000001c04037224 */ /* 0x010fc400078e020f */
[----:B------:R-:W-:Y:S02]  /*5020*/  @P0 IMAD R25, R21, R14, R20 ;  /* 0x0000000e15190224 */ /* 0x000fe400078e0214 */
[----:B0-----:R-:W-:Y:S02]  /*5030*/  IMAD R5, R3, R30, R10 ;  /* 0x0000001e03057224 */ /* 0x001fe400078e020a */
[----:B------:R-:W-:Y:S02]  /*5040*/  IMAD R0, R0, R29, R25 ;  /* 0x0000001d00007224 */ /* 0x000fe400078e0219 */
[----:B------:R-:W-:-:S03]  /*5050*/  IMAD.MOV.U32 R4, RZ, RZ, 0x1 ;  /* 0x00000001ff047424 */ /* 0x000fc600078e00ff */
[----:B------:R-:W-:Y:S02]  /*5060*/  SEL R68, R5, R0, !P0 ;  /* 0x0000000005447207 */ /* 0x000fe40004000000 */
[----:B------:R-:W-:Y:S02]  /*5070*/  PRMT R3, R4, 0x7610, R3 ;  /* 0x0000761004037816 */ /* 0x000fe40000000003 */
[----:B------:R-:W-:-:S07]  /*5080*/  SEL R0, R0, R5, !P0 ;  /* 0x0000000500007207 */ /* 0x000fce0004000000 */
.L_x_91:
[----:B------:R-:W-:Y:S01]  /*5090*/  LOP3.LUT P0, RZ, R3, 0xff, RZ, 0xc0, !PT ;  /* 0x000000ff03ff7812 */ /* 0x000fe2000780c0ff */
[----:B------:R-:W-:Y:S01]  /*50a0*/  UIMAD.WIDE.U32 UR4, UR42, -0x55555555, URZ ;  /* 0xaaaaaaab2a0478a5 */ /* 0x000fe2000f8e003f */
[----:B------:R-:W-:-:S03]  /*50b0*/  IMAD.MOV.U32 R69, RZ, RZ, R0 ;  /* 0x000000ffff457224 */ /* 0x000fc600078e0000 */
[----:B------:R-:W-:-:S04]  /*50c0*/  USHF.R.U32.HI UR4, URZ, 0x1, UR5 ;  /* 0x000000013f047899 */ /* 0x000fc80008011605 */
[----:B------:R-:W-:-:S04]  /*50d0*/  UIMAD UR42, UR4, -0x3, UR42 ;  /* 0xfffffffd042a78a4 */ /* 0x000fc8000f8e022a */
[----:B------:R-:W-:Y:S08]  /*50e0*/  @P0 BRA `(.L_x_94) ;  /* 0xffffffc0002c0947 */ /* 0x000ff0000383ffff */
[----:B------:R-:W-:Y:S05]  /*50f0*/  EXIT ;  /* 0x000000000000794d */ /* 0x000fea0003800000 */
.L_x_3:
        /* <DEDUP_REMOVED lines=26> */
.L_x_96:
[--C-:B------:R-:W-:Y:S01]  /*52a0*/  SHF.R.U64 R14, R12, R20, R13.reuse ;  /* 0x000000140c0e7219 */ /* 0x100fe2000000120d */
[----:B------:R-:W0:Y:S01]  /*52b0*/  LDC R24, c[0x0][0x618] ;  /* 0x00018600ff187b82 */ /* 0x000e220000000800 */
[----:B------:R-:W-:Y:S01]  /*52c0*/  I2FP.F32.U32 R8, R6 ;  /* 0x0000000600087245 */ /* 0x000fe20000201000 */
[----:B------:R-:W-:Y:S01]  /*52d0*/  ULDC UR4, c[0x0][0x150] ;  /* 0x0000540000047ab9 */ /* 0x000fe20000000800 */
[----:B------:R-:W-:Y:S02]  /*52e0*/  SHF.R.U32.HI R7, RZ, R20, R13 ;  /* 0x00000014ff077219 */ /* 0x000fe4000001160d */
[----:B------:R-:W-:Y:S01]  /*52f0*/  IADD3 R11, P0, RZ, -R14, RZ ;  /* 0x8000000eff0b7210 */ /* 0x000fe20007f1e0ff */
[----:B------:R-:W-:Y:S01]  /*5300*/  FMUL R13, R8, UR4 ;  /* 0x00000004080d7c20 */ /* 0x000fe20008400000 */
[----:B------:R-:W-:Y:S01]  /*5310*/  ULDC UR4, c[0x0][0x154] ;  /* 0x0000550000047ab9 */ /* 0x000fe20000000800 */
[----:B------:R-:W1:Y:S02]  /*5320*/  LDC.64 R26, c[0x0][0x640] ;  /* 0x00019000ff1a7b82 */ /* 0x000e640000000a00 */
[----:B------:R-:W-:-:S02]  /*5330*/  IMAD.X R7, RZ, RZ, ~R7, P0 ;  /* 0x000000ffff077224 */ /* 0x000fc400000e0e07 */
[----:B------:R-:W2:Y:S01]  /*5340*/  F2I.U32.TRUNC.NTZ R13, R13 ;  /* 0x0000000d000d7305 */ /* 0x000ea2000020f000 */
[----:B------:R-:W-:-:S03]  /*5350*/  IMAD.WIDE.U32 R8, R11, R22, R16 ;  /* 0x000000160b087225 */ /* 0x000fc600078e0010 */
[----:B------:R-:W3:Y:S01]  /*5360*/  LDC R15, c[0x0][0x144] ;  /* 0x00005100ff0f7b82 */ /* 0x000ee20000000800 */
[----:B------:R-:W-:-:S04]  /*5370*/  IMAD R10, R7, R22, RZ ;  /* 0x00000016070a7224 */ /* 0x000fc800078e02ff */
[----:B------:R-:W-:Y:S02]  /*5380*/  IMAD R7, R11, R23, R10 ;  /* 0x000000170b077224 */ /* 0x000fe400078e020a */
[----:B------:R-:W-:Y:S01]  /*5390*/  IMAD.MOV.U32 R10, RZ, RZ, -0x1 ;  /* 0xffffffffff0a7424 */ /* 0x000fe200078e00ff */
[----:B------:R-:W4:Y:S01]  /*53a0*/  LDC R20, c[0x0][0x608] ;  /* 0x00018200ff147b82 */ /* 0x000f220000000800 */
[----:B------:R-:W-:Y:S01]  /*53b0*/  IMAD.IADD R7, R9, 0x1, R7 ;  /* 0x0000000109077824 */ /* 0x000fe200078e0207 */
[----:B------:R-:W-:-:S04]  /*53c0*/  I2FP.F32.U32 R9, R5 ;  /* 0x0000000500097245 */ /* 0x000fc80000201000 */
[-C--:B0-----:R-:W-:Y:S01]  /*53d0*/  SHF.R.U64 R12, R8, R24.reuse, R7 ;  /* 0x00000018080c7219 */ /* 0x081fe20000001207 */
[----:B--2---:R-:W-:Y:S01]  /*53e0*/  IMAD.MOV R8, RZ, RZ, -R13 ;  /* 0x000000ffff087224 */ /* 0x004fe200078e0a0d */
[----:B------:R-:W0:Y:S01]  /*53f0*/  LDC R11, c[0x0][0x658] ;  /* 0x00019600ff0b7b82 */ /* 0x000e220000000800 */
[----:B-1----:R-:W-:Y:S01]  /*5400*/  ISETP.NE.U32.AND P0, PT, R26, RZ, PT ;  /* 0x000000ff1a00720c */ /* 0x002fe20003f05070 */
[----:B------:R-:W-:Y:S01]  /*5410*/  FMUL R9, R9, UR4 ;  /* 0x0000000409097c20 */ /* 0x000fe20008400000 */
[----:B------:R-:W-:Y:S02]  /*5420*/  SHF.R.U32.HI R7, RZ, R24, R7 ;  /* 0x00000018ff077219 */ /* 0x000fe40000011607 */
[----:B------:R-:W-:-:S03]  /*5430*/  ISETP.NE.AND.EX P0, PT, R27, RZ, PT, P0 ;  /* 0x000000ff1b00720c */ /* 0x000fc60003f05300 */
[----:B------:R-:W1:Y:S01]  /*5440*/  LDC R22, c[0x0][0x148] ;  /* 0x00005200ff167b82 */ /* 0x000e620000000800 */
[----:B---3--:R-:W-:Y:S02]  /*5450*/  IMAD R23, R15, R8, R6 ;  /* 0x000000080f177224 */ /* 0x008fe400078e0206 */
[----:B------:R-:W-:-:S05]  /*5460*/  IMAD.MOV.U32 R8, RZ, RZ, 0x1 ;  /* 0x00000001ff087424 */ /* 0x000fca00078e00ff */
[----:B------:R-:W2:Y:S01]  /*5470*/  LDC R21, c[0x0][0x600] ;  /* 0x00018000ff157b82 */ /* 0x000ea20000000800 */
[-CC-:B----4-:R-:W-:Y:S02]  /*5480*/  SHF.R.U64 R15, R12, R20.reuse, R7.reuse ;  /* 0x000000140c0f7219 */ /* 0x190fe40000001207 */
[----:B------:R-:W-:Y:S02]  /*5490*/  SHF.R.U32.HI R6, RZ, R20, R7 ;  /* 0x00000014ff067219 */ /* 0x000fe40000011607 */
[----:B------:R3:W4:Y:S03]  /*54a0*/  F2I.U32.TRUNC.NTZ R20, R9 ;  /* 0x0000000900147305 */ /* 0x000726000020f000 */
[----:B------:R-:W1:Y:S01]  /*54b0*/  LDC R25, c[0x0][0x648] ;  /* 0x00019200ff197b82 */ /* 0x000e620000000800 */
[-C--:B0-----:R-:W-:Y:S02]  /*54c0*/  SHF.R.U64 R19, R15, R11.reuse, R6 ;  /* 0x0000000b0f137219 */ /* 0x081fe40000001206 */
[----:B------:R-:W-:-:S02]  /*54d0*/  SHF.L.U32 R10, R10, R11, RZ ;  /* 0x0000000b0a0a7219 */ /* 0x000fc400000006ff */
[-C--:B------:R-:W-:Y:S01]  /*54e0*/  SHF.R.U32.HI R7, RZ, R11.reuse, R6 ;  /* 0x0000000bff077219 */ /* 0x080fe20000011606 */
[----:B------:R-:W-:Y:S01]  /*54f0*/  IMAD.MOV.U32 R6, RZ, RZ, R19 ;  /* 0x000000ffff067224 */ /* 0x000fe200078e0013 */
[----:B------:R-:W-:Y:S01]  /*5500*/  SHF.L.U32 R24, R8, R11, RZ ;  /* 0x0000000b08187219 */ /* 0x000fe200000006ff */
[----:B------:R-:W0:Y:S01]  /*5510*/  LDC R28, c[0x0][0x638] ;  /* 0x00018e00ff1c7b82 */ /* 0x000e220000000800 */
[----:B------:R-:W-:-:S07]  /*5520*/  LOP3.LUT R30, RZ, R10, RZ, 0x33, !PT ;  /* 0x0000000aff1e7212 */ /* 0x000fce00078e33ff */
[----:B------:R-:W0:Y:S01]  /*5530*/  LDC R29, c[0x0][0x610] ;  /* 0x00018400ff1d7b82 */ /* 0x000e220000000800 */
[----:B---34-:R-:W-:Y:S05]  /*5540*/  @!P0 BRA `(.L_x_97) ;  /* 0x0000000000288947 */ /* 0x018fea0003800000 */
[----:B------:R-:W3:Y:S02]  /*5550*/  LDC R6, c[0x0][0x64c] ;  /* 0x00019300ff067b82 */ /* 0x000ee40000000800 */
[----:B---3--:R-:W-:-:S05]  /*5560*/  IADD3 R11, P0, R19, R6, RZ ;  /* 0x00000006130b7210 */ /* 0x008fca0007f1e0ff */
        /* <DEDUP_REMOVED lines=8> */
.L_x_97:
[----:B------:R-:W-:Y:S01]  /*55f0*/  ISETP.NE.AND P0, PT, R2, 0x1, PT ;  /* 0x000000010200780c */ /* 0x000fe20003f05270 */
[----:B--2---:R-:W-:Y:S01]  /*5600*/  VIADD R9, R21, 0xffffffff ;  /* 0xffffffff15097836 */ /* 0x004fe20000000000 */
[----:B-1----:R-:W-:Y:S01]  /*5610*/  SHF.R.U64 R7, R6, R25, R7 ;  /* 0x0000001906077219 */ /* 0x002fe20000001207 */
[----:B------:R-:W-:Y:S01]  /*5620*/  IMAD.MOV R20, RZ, RZ, -R20 ;  /* 0x000000ffff147224 */ /* 0x000fe200078e0a14 */
[----:B------:R-:W-:Y:S02]  /*5630*/  LOP3.LUT R6, R15, R30, RZ, 0xc0, !PT ;  /* 0x0000001e0f067212 */ /* 0x000fe400078ec0ff */
[----:B------:R-:W-:Y:S01]  /*5640*/  LOP3.LUT R12, R12, R9, RZ, 0xc0, !PT ;  /* 0x000000090c0c7212 */ /* 0x000fe200078ec0ff */
[----:B------:R-:W-:Y:S02]  /*5650*/  IMAD.MOV R8, RZ, RZ, -R7 ;  /* 0x000000ffff087224 */ /* 0x000fe400078e0a07 */
[----:B------:R-:W-:Y:S02]  /*5660*/  IMAD R6, R24, R7, R6 ;  /* 0x0000000718067224 */ /* 0x000fe400078e0206 */
[----:B------:R-:W-:-:S02]  /*5670*/  IMAD.MOV.U32 R9, RZ, RZ, 0x1 ;  /* 0x00000001ff097424 */ /* 0x000fc400078e00ff */
[----:B------:R-:W-:Y:S02]  /*5680*/  @P0 IMAD R23, R22, R20, R5 ;  /* 0x0000001416170224 */ /* 0x000fe400078e0205 */
[----:B0-----:R-:W-:Y:S02]  /*5690*/  IMAD R5, R8, R28, R19 ;  /* 0x0000001c08057224 */ /* 0x001fe400078e0213 */
[----:B------:R-:W-:Y:S02]  /*56a0*/  IMAD R19, R6, R29, R23 ;  /* 0x0000001d06137224 */ /* 0x000fe400078e0217 */
[----:B------:R-:W-:Y:S02]  /*56b0*/  IMAD R6, R5, R21, R12 ;  /* 0x0000001505067224 */ /* 0x000fe400078e020c */
[----:B------:R-:W-:-:S03]  /*56c0*/  IMAD.MOV.U32 R8, RZ, RZ, R14 ;  /* 0x000000ffff087224 */ /* 0x000fc600078e000e */
[----:B------:R-:W-:Y:S02]  /*56d0*/  SEL R20, R6, R19, !P0 ;  /* 0x0000001306147207 */ /* 0x000fe40004000000 */
[----:B------:R-:W-:-:S07]  /*56e0*/  SEL R19, R19, R6, !P0 ;  /* 0x0000000613137207 */ /* 0x000fce0004000000 */
.L_x_95:
[----:B------:R-:W-:-:S08]  /*56f0*/  NOP ;  /* 0x0000000000007918 */ /* 0x000fd00000000000 */
[----:B------:R-:W0:-:S00]  /*5700*/  USETMAXREG.DEALLOC.CTAPOOL 0x28 ;  /* 0x00000028000079c8 */ /* 0x000e0000080e0500 */
[----:B0-----:R-:W-:-:S13]  /*5710*/  ISETP.NE.AND P0, PT, R0, RZ, PT ;  /* 0x000000ff0000720c */ /* 0x001fda0003f05270 */
[----:B------:R-:W-:Y:S05]  /*5720*/  @P0 EXIT ;  /* 0x000000000000094d */ /* 0x000fea0003800000 */
[----:B------:R-:W-:Y:S01]  /*5730*/  LOP3.LUT P0, RZ, R9, 0xff, RZ, 0xc0, !PT ;  /* 0x000000ff09ff7812 */ /* 0x000fe2000780c0ff */
[----:B------:R-:W-:Y:S02]  /*5740*/  IMAD.MOV.U32 R0, RZ, RZ, 0x1 ;  /* 0x00000001ff007424 */ /* 0x000fe400078e00ff */
[----:B------:R-:W-:-:S10]  /*5750*/  IMAD.MOV.U32 R12, RZ, RZ, RZ ;  /* 0x000000ffff0c7224 */ /* 0x000fd400078e00ff */
[----:B------:R-:W-:Y:S05]  /*5760*/  @!P0 BRA `(.L_x_98) ;  /* 0x0000000c00a08947 */ /* 0x000fea0003800000 */
[----:B------:R-:W0:Y:S01]  /*5770*/  LDC R0, c[0x0][0x28c] ;  /* 0x0000a300ff007b82 */ /* 0x000e220000000800 */
[----:B------:R-:W-:Y:S01]  /*5780*/  LOP3.LUT P0, RZ, R3, 0x1f, RZ, 0xc0, !PT ;  /* 0x0000001f03ff7812 */ /* 0x000fe2000780c0ff */
[----:B------:R-:W-:Y:S01]  /*5790*/  ULDC UR21, c[0x0][0x658] ;  /* 0x0001960000157ab9 */ /* 0x000fe20000000800 */
[----:B------:R-:W-:Y:S01]  /*57a0*/  UMOV UR4, 0xffffffff ;  /* 0xffffffff00047882 */ /* 0x000fe20000000000 */
[----:B------:R-:W-:Y:S01]  /*57b0*/  BSSY B0, `(.L_x_98) ;  /* 0x00000e3000007945 */ /* 0x000fe20003800000 */
[----:B------:R-:W-:Y:S01]  /*57c0*/  USHF.L.U32 UR4, UR4, UR21, URZ ;  /* 0x0000001504047299 */ /* 0x000fe2000800063f */
[C---:B------:R-:W-:Y:S01]  /*57d0*/  ISETP.NE.AND P2, PT, R4.reuse, RZ, PT ;  /* 0x000000ff0400720c */ /* 0x040fe20003f45270 */
[----:B------:R-:W-:Y:S01]  /*57e0*/  IMAD.MOV.U32 R13, RZ, RZ, 0x1 ;  /* 0x00000001ff0d7424 */ /* 0x000fe200078e00ff */
[----:B------:R-:W-:Y:S01]  /*57f0*/  ISETP.NE.OR P0, PT, R4, RZ, !P0 ;  /* 0x000000ff0400720c */ /* 0x000fe20004705670 */
[----:B------:R-:W-:Y:S01]  /*5800*/  IMAD.MOV.U32 R12, RZ, RZ, RZ ;  /* 0x000000ffff0c7224 */ /* 0x000fe200078e00ff */
[----:B------:R-:W-:Y:S01]  /*5810*/  LOP3.LUT R11, R18, 0x2, RZ, 0xfc, !PT ;  /* 0x00000002120b7812 */ /* 0x000fe200078efcff */
[----:B------:R-:W-:Y:S01]  /*5820*/  ULDC UR13, c[0x0][0x600] ;  /* 0x00018000000d7ab9 */ /* 0x000fe20000000800 */
[----:B------:R-:W-:Y:S01]  /*5830*/  UMOV UR5, 0x1 ;  /* 0x0000000100057882 */ /* 0x000fe20000000000 */
[----:B------:R-:W-:-:S02]  /*5840*/  UIADD3 UR13, UR13, -0x1, URZ ;  /* 0xffffffff0d0d7890 */ /* 0x000fc4000fffe03f */
[----:B------:R-:W-:Y:S02]  /*5850*/  USHF.L.U32 UR21, UR5, UR21, URZ ;  /* 0x0000001505157299 */ /* 0x000fe4000800063f */
[----:B------:R-:W-:Y:S01]  /*5860*/  ULOP3.LUT UR29, URZ, UR4, URZ, 0x33, !UPT ;  /* 0x000000043f1d7292 */ /* 0x000fe2000f8e333f */
[----:B------:R-:W-:Y:S01]  /*5870*/  ULDC.64 UR14, c[0x0][0x198] ;  /* 0x00006600000e7ab9 */ /* 0x000fe20000000a00 */
[----:B0-----:R-:W-:-:S05]  /*5880*/  VIADD R0, R0, 0x7f ;  /* 0x0000007f00007836 */ /* 0x001fca0000000000 */
[----:B------:R-:W-:-:S04]  /*5890*/  SHF.R.S32.HI R3, RZ, 0x1f, R0 ;  /* 0x0000001fff037819 */ /* 0x000fc80000011400 */
[----:B------:R-:W-:Y:S01]  /*58a0*/  LEA.HI R3, R3, R0, RZ, 0x7 ;  /* 0x0000000003037211 */ /* 0x000fe200078f38ff */
[----:B------:R-:W-:-:S03]  /*58b0*/  IMAD.MOV.U32 R0, RZ, RZ, 0x1 ;  /* 0x00000001ff007424 */ /* 0x000fc600078e00ff */
[----:B------:R-:W-:-:S05]  /*58c0*/  SHF.R.S32.HI R3, RZ, 0x7, R3 ;  /* 0x00000007ff037819 */ /* 0x000fca0000011403 */
[----:B------:R-:W-:-:S07]  /*58d0*/  VIADD R10, R3, 0x1 ;  /* 0x00000001030a7836 */ /* 0x000fce0000000000 */
.L_x_110:
[----:B------:R-:W-:-:S03]  /*58e0*/  UMOV UR4, 0xffffffff ;  /* 0xffffffff00047882 */ /* 0x000fc60000000000 */
[----:B------:R-:W-:Y:S05]  /*58f0*/  BRA.DIV UR4, `(.L_x_99) ;  /* 0x0000001204047947 */ /* 0x000fea000b800000 */
[----:B------:R-:W-:-:S13]  /*5900*/  ELECT P6, URZ, PT ;  /* 0x00000000003f782f */ /* 0x000fda00038c0000 */
.L_x_120:
[----:B------:R-:W0:Y:S01]  /*5910*/  LDC R4, c[0x0][0x28c] ;  /* 0x0000a300ff047b82 */ /* 0x000e220000000800 */
[----:B------:R-:W-:Y:S01]  /*5920*/  BSSY B1, `(.L_x_100) ;  /* 0x000005a000017945 */ /* 0x000fe20003800000 */
[----:B0-----:R-:W-:-:S13]  /*5930*/  ISETP.LT.OR P6, PT, R4, 0x1, !P6 ;  /* 0x000000010400780c */ /* 0x001fda00077c1670 */
[----:B------:R-:W-:Y:S05]  /*5940*/  @P6 BRA `(.L_x_101) ;  /* 0x00000004005c6947 */ /* 0x000fea0003800000 */
[----:B------:R-:W-:Y:S02]  /*5950*/  IMAD.SHL.U32 R19, R19, 0x80, RZ ;  /* 0x0000008013137824 */ /* 0x000fe400078e00ff */
[----:B------:R-:W-:Y:S02]  /*5960*/  IMAD.SHL.U32 R20, R20, 0x40, RZ ;  /* 0x0000004014147824 */ /* 0x000fe400078e00ff */
[----:B------:R-:W-:Y:S02]  /*5970*/  IMAD.MOV.U32 R21, RZ, RZ, RZ ;  /* 0x000000ffff157224 */ /* 0x000fe400078e00ff */
[----:B------:R-:W-:Y:S02]  /*5980*/  IMAD.MOV.U32 R4, RZ, RZ, R10 ;  /* 0x000000ffff047224 */ /* 0x000fe400078e000a */
[----:B------:R-:W-:Y:S02]  /*5990*/  IMAD.MOV.U32 R5, RZ, RZ, R0 ;  /* 0x000000ffff057224 */ /* 0x000fe400078e0000 */
[----:B------:R-:W-:-:S07]  /*59a0*/  IMAD.MOV.U32 R6, RZ, RZ, R12 ;  /* 0x000000ffff067224 */ /* 0x000fce00078e000c */
.L_x_105:
[----:B------:R-:W0:Y:S01]  /*59b0*/  S2R R14, SR_CgaCtaId ;  /* 0x00000000000e7919 */ /* 0x000e220000008800 */
[----:B------:R-:W-:Y:S01]  /*59c0*/  MOV R7, 0x400 ;  /* 0x0000040000077802 */ /* 0x000fe20000000f00 */
[----:B------:R-:W1:Y:S03]  /*59d0*/  @!P2 LDC R9, c[0x0][0x500] ;  /* 0x00014000ff09ab82 */ /* 0x000e660000000800 */
[----:B0-----:R-:W-:Y:S02]  /*59e0*/  LEA R15, R14, R7, 0x18 ;  /* 0x000000070e0f7211 */ /* 0x001fe400078ec0ff */
[----:B------:R-:W-:-:S03]  /*59f0*/  SHF.L.U32 R7, R5, 0x1f, RZ ;  /* 0x0000001f05077819 */ /* 0x000fc600000006ff */
[----:B------:R-:W-:-:S04]  /*5a00*/  IMAD R14, R6, 0x8, R15 ;  /* 0x00000008060e7824 */ /* 0x000fc800078e020f */
[----:B------:R-:W0:Y:S02]  /*5a10*/  SYNCS.PHASECHK.TRANS64.TRYWAIT P1, [R14+URZ+0x18], R7 ;  /* 0x000018070e0075a7 */ /* 0x000e24000802017f */
[----:B01----:R-:W-:Y:S05]  /*5a20*/  @!P1 BRA `(.L_x_102) ;  /* 0x0000000c00d89947 */ /* 0x003fea0003800000 */
.L_x_121:
[----:B0-----:R-:W-:Y:S01]  /*5a30*/  PRMT R7, R11, 0x9910, RZ ;  /* 0x000099100b077816 */ /* 0x001fe200000000ff */
[----:B------:R0:W-:Y:S03]  /*5a40*/  @!P2 SYNCS.ARRIVE.TRANS64 RZ, [R14+URZ], R9 ;  /* 0x000000090effa9a7 */ /* 0x0001e6000800003f */
[----:B------:R-:W-:-:S13]  /*5a50*/  ISETP.NE.AND P1, PT, R7, 0x2, PT ;  /* 0x000000020700780c */ /* 0x000fda0003f25270 */
[----:B0-----:R-:W-:Y:S05]  /*5a60*/  @P1 BRA `(.L_x_103) ;  /* 0x0000000000041947 */ /* 0x001fea0003800000 */
[----:B------:R-:W-:Y:S01]  /*5a70*/  BPT.TRAP 0x1 ;  /* 0x000000040000795c */ /* 0x000fe20000300000 */
.L_x_103:
[----:B------:R-:W-:Y:S05]  /*5a80*/  @P0 BRA `(.L_x_104) ;  /* 0x0000000000040947 */ /* 0x000fea0003800000 */
[----:B------:R-:W-:Y:S01]  /*5a90*/  BPT.TRAP 0x1 ;  /* 0x000000040000795c */ /* 0x000fe20000300000 */
.L_x_104:
[----:B------:R-:W-:Y:S01]  /*5aa0*/  R2UR UR56, R15 ;  /* 0x000000000f3872ca */ /* 0x000fe200000e0000 */
[C---:B------:R-:W-:Y:S01]  /*5ab0*/  IMAD R15, R6.reuse, 0x10000, R15 ;  /* 0x00010000060f7824 */ /* 0x040fe200078e020f */
[----:B------:R-:W-:Y:S01]  /*5ac0*/  R2UR UR10, R21 ;  /* 0x00000000150a72ca */ /* 0x000fe200000e0000 */
[----:B------:R-:W-:Y:S01]  /*5ad0*/  UIADD3 UR22, UP0, UR14, 0xf0, URZ ;  /* 0x000000f00e167890 */ /* 0x000fe2000ff1e03f */
[----:B------:R-:W-:Y:S01]  /*5ae0*/  R2UR UR16, R6 ;  /* 0x00000000061072ca */ /* 0x000fe200000e0000 */
[----:B------:R-:W-:Y:S01]  /*5af0*/  VIADD R4, R4, 0xffffffff ;  /* 0xffffffff04047836 */ /* 0x000fe20000000000 */
[----:B------:R-:W-:Y:S01]  /*5b00*/  R2UR UR32, R15 ;  /* 0x000000000f2072ca */ /* 0x000fe200000e0000 */
[----:B------:R-:W-:Y:S01]  /*5b10*/  UIADD3.X UR23, URZ, UR15, URZ, UP0, !UPT ;  /* 0x0000000f3f177290 */ /* 0x000fe200087fe43f */
[----:B------:R-:W-:Y:S01]  /*5b20*/  R2UR UR9, R14 ;  /* 0x000000000e0972ca */ /* 0x000fe200000e0000 */
[----:B------:R-:W-:Y:S01]  /*5b30*/  UIADD3 UR6, UP1, UR14, 0x1f0, URZ ;  /* 0x000001f00e067890 */ /* 0x000fe2000ff3e03f */
[----:B------:R-:W-:Y:S01]  /*5b40*/  R2UR UR11, R19 ;  /* 0x00000000130b72ca */ /* 0x000fe200000e0000 */
[----:B------:R-:W-:Y:S01]  /*5b50*/  UMOV UR4, 0x0 ;  /* 0x0000000000047882 */ /* 0x000fe20000000000 */
[----:B------:R-:W-:Y:S01]  /*5b60*/  R2UR UR12, R8 ;  /* 0x00000000080c72ca */ /* 0x000fe200000e0000 */
[----:B------:R-:W-:Y:S01]  /*5b70*/  UIADD3 UR56, UR56, 0x30100, URZ ;  /* 0x0003010038387890 */ /* 0x000fe2000fffe03f */
[----:B------:R-:W-:Y:S01]  /*5b80*/  R2UR UR59, R20 ;  /* 0x00000000143b72ca */ /* 0x000fe200000e0000 */
[----:B------:R-:W-:Y:S01]  /*5b90*/  UIADD3 UR50, UR10, 0x20, URZ ;  /* 0x000000200a327890 */ /* 0x000fe2000fffe03f */
[----:B------:R-:W-:Y:S01]  /*5ba0*/  ISETP.GT.AND P3, PT, R4, 0x1, PT ;  /* 0x000000010400780c */ /* 0x000fe20003f64270 */
[----:B------:R-:W-:Y:S01]  /*5bb0*/  ULEA UR56, UR16, UR56, 0xf ;  /* 0x0000003810387291 */ /* 0x000fe2000f8e783f */
[----:B------:R-:W-:Y:S01]  /*5bc0*/  VIADD R6, R6, 0x1 ;  /* 0x0000000106067836 */ /* 0x000fe20000000000 */
[----:B------:R-:W-:Y:S01]  /*5bd0*/  UIADD3 UR8, UR32, 0x100, URZ ;  /* 0x0000010020087890 */ /* 0x000fe2000fffe03f */
[----:B------:R-:W-:Y:S01]  /*5be0*/  VIADD R21, R21, 0x80 ;  /* 0x0000008015157836 */ /* 0x000fe20000000000 */
[----:B------:R-:W-:-:S02]  /*5bf0*/  UIADD3 UR48, UR32, 0x4100, URZ ;  /* 0x0000410020307890 */ /* 0x000fc4000fffe03f */
[----:B------:R-:W-:Y:S01]  /*5c00*/  UIADD3 UR42, UR10, 0x40, URZ ;  /* 0x000000400a2a7890 */ /* 0x000fe2000fffe03f */
[C---:B------:R-:W-:Y:S01]  /*5c10*/  ISETP.NE.AND P1, PT, R6.reuse, 0x3, PT ;  /* 0x000000030600780c */ /* 0x040fe20003f25270 */
[----:B------:R-:W-:Y:S02]  /*5c20*/  UIADD3 UR40, UR32, 0x8100, URZ ;  /* 0x0000810020287890 */ /* 0x000fe4000fffe03f */
[----:B------:R-:W-:Y:S01]  /*5c30*/  UIADD3 UR34, UR10, 0x60, URZ ;  /* 0x000000600a227890 */ /* 0x000fe2000fffe03f */
[----:B------:R-:W-:Y:S01]  /*5c40*/  SEL R14, RZ, 0x1, P1 ;  /* 0x00000001ff0e7807 */ /* 0x000fe20000800000 */
[----:B------:R-:W-:Y:S01]  /*5c50*/  UIADD3 UR32, UR32, 0xc100, URZ ;  /* 0x0000c10020207890 */ /* 0x000fe2000fffe03f */
[----:B------:R-:W-:Y:S01]  /*5c60*/  SEL R6, R6, RZ, P1 ;  /* 0x000000ff06067207 */ /* 0x000fe20000800000 */
[----:B------:R-:W-:Y:S01]  /*5c70*/  UMOV UR5, 0x10000000 ;  /* 0x1000000000057882 */ /* 0x000fe20000000000 */
[----:B------:R-:W-:Y:S01]  /*5c80*/  UIADD3.X UR7, URZ, UR15, URZ, UP1, !UPT ;  /* 0x0000000f3f077290 */ /* 0x000fe20008ffe43f */
[----:B------:R0:W-:Y:S01]  /*5c90*/  UTMALDG.3D [UR8], [UR22], desc[UR4] ;  /* 0x00000408160075b4 */ /* 0x0001e20008011000 */
[----:B------:R-:W-:Y:S01]  /*5ca0*/  UIADD3 UR24, UR56, 0x2000, URZ ;  /* 0x0000200038187890 */ /* 0x000fe2000fffe03f */
[----:B------:R-:W-:Y:S01]  /*5cb0*/  LOP3.LUT R5, R5, R14, RZ, 0x3c, !PT ;  /* 0x0000000e05057212 */ /* 0x000fe200078e3cff */
[----:B------:R-:W-:Y:S01]  /*5cc0*/  UIADD3 UR16, UR56, 0x4000, URZ ;  /* 0x0000400038107890 */ /* 0x000fe2000fffe03f */
[----:B------:R-:W-:Y:S01]  /*5cd0*/  UMOV UR49, UR9 ;  /* 0x0000000900317c82 */ /* 0x000fe20008000000 */
        /* <DEDUP_REMOVED lines=8> */
[----:B------:R1:W-:Y:S01]  /*5d60*/  UTMALDG.3D [UR48], [UR22], desc[UR4] ;  /* 0x00000430160075b4 */ /* 0x0003e20008011000 */
        /* <DEDUP_REMOVED lines=9> */
[----:B0-----:R-:W-:Y:S01]  /*5e00*/  UIADD3 UR8, UR56, 0x6000, URZ ;  /* 0x0000600038087890 */ /* 0x001fe2000fffe03f */
[----:B------:R-:W-:Y:S01]  /*5e10*/  UMOV UR19, UR59 ;  /* 0x0000003b00137c82 */ /* 0x000fe20008000000 */
[----:B------:R-:W-:Y:S01]  /*5e20*/  UMOV UR20, UR12 ;  /* 0x0000000c00147c82 */ /* 0x000fe20008000000 */
[----:B------:R-:W-:Y:S01]  /*5e30*/  UMOV UR18, UR42 ;  /* 0x0000002a00127c82 */ /* 0x000fe20008000000 */
[----:B------:R-:W-:Y:S01]  /*5e40*/  UMOV UR11, UR59 ;  /* 0x0000003b000b7c82 */ /* 0x000fe20008000000 */
[----:B------:R1:W-:Y:S01]  /*5e50*/  UTMALDG.3D [UR32], [UR22], desc[UR4] ;  /* 0x00000420160075b4 */ /* 0x0003e20008011000 */
[----:B------:R-:W-:Y:S01]  /*5e60*/  UMOV UR10, UR34 ;  /* 0x00000022000a7c82 */ /* 0x000fe20008000000 */
[----:B------:R1:W-:Y:S01]  /*5e70*/  UTMALDG.3D [UR56], [UR6], desc[UR4] ;  /* 0x00000438060075b4 */ /* 0x0003e20008011000 */
[----:B------:R1:W-:Y:S01]  /*5e80*/  UTMALDG.3D [UR24], [UR6], desc[UR4] ;  /* 0x00000418060075b4 */ /* 0x0003e20008011000 */
[----:B------:R1:W-:Y:S01]  /*5e90*/  UTMALDG.3D [UR16], [UR6], desc[UR4] ;  /* 0x00000410060075b4 */ /* 0x0003e20008011000 */
[----:B------:R1:W-:Y:S02]  /*5ea0*/  UTMALDG.3D [UR8], [UR6], desc[UR4] ;  /* 0x00000408060075b4 */ /* 0x0003e40008011000 */
[----:B-1----:R-:W-:Y:S05]  /*5eb0*/  @P3 BRA `(.L_x_105) ;  /* 0xfffffff800bc3947 */ /* 0x002fea000383ffff */
.L_x_101:
[----:B------:R-:W-:Y:S05]  /*5ec0*/  BSYNC B1 ;  /* 0x0000000000017941 */ /* 0x000fea0003800000 */
.L_x_100:
[----:B------:R-:W-:Y:S01]  /*5ed0*/  LOP3.LUT P3, RZ, R13, 0xff, RZ, 0xc0, !PT ;  /* 0x000000ff0dff7812 */ /* 0x000fe2000786c0ff */
[----:B------:R-:W-:Y:S01]  /*5ee0*/  IMAD.IADD R12, R3, 0x1, R12 ;  /* 0x00000001030c7824 */ /* 0x000fe200078e020c */
[----:B------:R-:W-:Y:S01]  /*5ef0*/  IADD3 R16, P4, R16, UR38, RZ ;  /* 0x0000002610107c10 */ /* 0x000fe2000ff9e0ff */
[----:B------:R-:W-:Y:S01]  /*5f00*/  ULDC.64 UR4, c[0x0][0x650] ;  /* 0x0001940000047ab9 */ /* 0x000fe20000000a00 */
[----:B------:R-:W-:Y:S01]  /*5f10*/  BSSY B1, `(.L_x_106) ;  /* 0x000006a000017945 */ /* 0x000fe20003800000 */
[----:B------:R-:W-:Y:S01]  /*5f20*/  IMAD.MOV.U32 R19, RZ, RZ, -0x1 ;  /* 0xffffffffff137424 */ /* 0x000fe200078e00ff */
[----:B------:R-:W-:Y:S01]  /*5f30*/  ISETP.GT.U32.AND P1, PT, R12, 0x2, PT ;  /* 0x000000020c00780c */ /* 0x000fe20003f24070 */
[----:B------:R-:W-:Y:S01]  /*5f40*/  IMAD.MOV.U32 R20, RZ, RZ, -0x1 ;  /* 0xffffffffff147424 */ /* 0x000fe200078e00ff */
[----:B------:R-:W-:Y:S01]  /*5f50*/  IADD3.X R17, R17, UR37, RZ, P4, !PT ;  /* 0x0000002511117c10 */ /* 0x000fe2000a7fe4ff */
[----:B------:R-:W-:Y:S01]  /*5f60*/  IMAD.MOV.U32 R8, RZ, RZ, -0x1 ;  /* 0xffffffffff087424 */ /* 0x000fe200078e00ff */
[----:B------:R-:W-:-:S02]  /*5f70*/  ISETP.LT.U32.AND P1, PT, R3, 0x3, P1 ;  /* 0x000000030300780c */ /* 0x000fc40000f21070 */
[----:B------:R-:W-:Y:S01]  /*5f80*/  PRMT R13, RZ, 0x7610, R13 ;  /* 0x00007610ff0d7816 */ /* 0x000fe2000000000d */
[----:B------:R-:W0:Y:S01]  /*5f90*/  @P3 S2R R5, SR_CgaCtaId ;  /* 0x0000000000053919 */ /* 0x000e220000008800 */
[----:B------:R-:W-:-:S04]  /*5fa0*/  @P3 MOV R4, 0x400 ;  /* 0x0000040000043802 */ /* 0x000fc80000000f00 */
[----:B0-----:R-:W-:Y:S01]  /*5fb0*/  @P3 LEA R6, R5, R4, 0x18 ;  /* 0x0000000405063211 */ /* 0x001fe200078ec0ff */
[----:B------:R-:W-:-:S03]  /*5fc0*/  IMAD.WIDE.U32 R4, R12, -0x55555555, RZ ;  /* 0xaaaaaaab0c047825 */ /* 0x000fc600078e00ff */
[----:B------:R0:W-:Y:S01]  /*5fd0*/  @P3 SYNCS.ARRIVE.TRANS64.A1T0 RZ, [R6+URZ+0x48], RZ ;  /* 0x000048ff06ff39a7 */ /* 0x0001e2000810003f */
[----:B------:R-:W-:Y:S02]  /*5fe0*/  ISETP.GE.U32.AND P3, PT, R3, 0x3, PT ;  /* 0x000000030300780c */ /* 0x000fe40003f66070 */
[----:B------:R-:W-:Y:S02]  /*5ff0*/  SHF.R.U32.HI R7, RZ, 0x1, R5 ;  /* 0x00000001ff077819 */ /* 0x000fe40000011605 */
[----:B------:R-:W-:Y:S02]  /*6000*/  SEL R5, RZ, 0x1, !P1 ;  /* 0x00000001ff057807 */ /* 0x000fe40004800000 */
[----:B------:R-:W-:Y:S01]  /*6010*/  ISETP.GE.U32.AND P1, PT, R16, UR4, PT ;  /* 0x0000000410007c0c */ /* 0x000fe2000bf26070 */
[----:B------:R-:W-:Y:S01]  /*6020*/  IMAD R12, R7, -0x3, R12 ;  /* 0xfffffffd070c7824 */ /* 0x000fe200078e020c */
[----:B------:R-:W-:Y:S02]  /*6030*/  LOP3.LUT R0, R0, R5, RZ, 0x3c, !PT ;  /* 0x0000000500007212 */ /* 0x000fe400078e3cff */
[----:B------:R-:W-:-:S02]  /*6040*/  ISETP.GE.U32.AND.EX P1, PT, R17, UR5, PT, P1 ;  /* 0x0000000511007c0c */ /* 0x000fc4000bf26110 */
[----:B------:R-:W-:Y:S02]  /*6050*/  PRMT R4, RZ, 0x7610, R4 ;  /* 0x00007610ff047816 */ /* 0x000fe40000000004 */
[----:B------:R-:W-:-:S09]  /*6060*/  @P3 LOP3.LUT R0, R0, 0x1, R7, 0x78, !PT ;  /* 0x0000000100003812 */ /* 0x000fd200078e7807 */
[----:B0-----:R-:W-:Y:S05]  /*6070*/  @P1 BRA `(.L_x_107) ;  /* 0x00000004004c1947 */ /* 0x001fea0003800000 */
[----:B------:R-:W-:Y:S01]  /*6080*/  ULDC.64 UR4, c[0x0][0x628] ;  /* 0x00018a0000047ab9 */ /* 0x000fe20000000a00 */
[----:B------:R-:W0:Y:S01]  /*6090*/  S2R R15, SR_CTAID.X ;  /* 0x00000000000f7919 */ /* 0x000e220000002500 */
[----:B------:R-:W-:Y:S01]  /*60a0*/  ISETP.NE.U32.AND P1, PT, RZ, UR4, PT ;  /* 0x00000004ff007c0c */ /* 0x000fe2000bf25070 */
[----:B------:R-:W-:Y:S01]  /*60b0*/  ULDC UR7, c[0x0][0x630] ;  /* 0x00018c0000077ab9 */ /* 0x000fe20000000800 */
[----:B------:R-:W-:Y:S01]  /*60c0*/  IMAD.MOV.U32 R4, RZ, RZ, R16 ;  /* 0x000000ffff047224 */ /* 0x000fe200078e0010 */
[----:B------:R-:W1:Y:S01]  /*60d0*/  S2R R14, SR_CTAID.Y ;  /* 0x00000000000e7919 */ /* 0x000e620000002600 */
[----:B------:R-:W-:Y:S01]  /*60e0*/  ISETP.NE.AND.EX P1, PT, RZ, UR5, PT, P1 ;  /* 0x00000005ff007c0c */ /* 0x000fe2000bf25310 */
[----:B------:R-:W-:-:S12]  /*60f0*/  IMAD.MOV.U32 R5, RZ, RZ, R17 ;  /* 0x000000ffff057224 */ /* 0x000fd800078e0011 */
[----:B------:R-:W-:Y:S05]  /*6100*/  @!P1 BRA `(.L_x_108) ;  /* 0x0000000000289947 */ /* 0x000fea0003800000 */
[----:B------:R-:W-:Y:S02]  /*6110*/  ULDC UR6, c[0x0][0x634] ;  /* 0x00018d0000067ab9 */ /* 0x000fe40000000800 */
[----:B------:R-:W-:-:S05]  /*6120*/  IADD3 R9, P1, R16, UR6, RZ ;  /* 0x0000000610097c10 */ /* 0x000fca000ff3e0ff */
[----:B------:R-:W-:-:S04]  /*6130*/  IMAD.X R19, RZ, RZ, R17, P1 ;  /* 0x000000ffff137224 */ /* 0x000fc800008e0611 */
[----:B------:R-:W-:-:S04]  /*6140*/  IMAD.WIDE.U32 R6, R19, UR4, RZ ;  /* 0x0000000413067c25 */ /* 0x000fc8000f8e00ff */
[----:B------:R-:W-:-:S04]  /*6150*/  IMAD.WIDE.U32 R6, P1, R9, UR5, R6 ;  /* 0x0000000509067c25 */ /* 0x000fc8000f820006 */
[----:B------:R-:W-:-:S04]  /*6160*/  IMAD.WIDE.U32 R8, R9, UR4, RZ ;  /* 0x0000000409087c25 */ /* 0x000fc8000f8e00ff */
[----:B------:R-:W-:Y:S01]  /*6170*/  IMAD.X R5, RZ, RZ, RZ, P1 ;  /* 0x000000ffff057224 */ /* 0x000fe200008e06ff */
[----:B------:R-:W-:Y:S01]  /*6180*/  IADD3 RZ, P1, R9, R6, RZ ;  /* 0x0000000609ff7210 */ /* 0x000fe20007f3e0ff */
[----:B------:R-:W-:-:S04]  /*6190*/  IMAD.MOV.U32 R4, RZ, RZ, R7 ;  /* 0x000000ffff047224 */ /* 0x000fc800078e0007 */
[----:B------:R-:W-:-:S08]  /*61a0*/  IMAD.WIDE.U32.X R4, R19, UR5, R4, P1 ;  /* 0x0000000513047c25 */ /* 0x000fd000088e0404 */
.L_x_108:
[--C-:B------:R-:W-:Y:S01]  /*61b0*/  SHF.R.U64 R8, R4, UR7, R5.reuse ;  /* 0x0000000704087c19 */ /* 0x100fe20008001205 */
[----:B------:R-:W-:Y:S01]  /*61c0*/  ULDC.64 UR4, c[0x0][0x620] ;  /* 0x0001880000047ab9 */ /* 0x000fe20000000a00 */
[----:B------:R-:W-:Y:S01]  /*61d0*/  SHF.R.U32.HI R4, RZ, UR7, R5 ;  /* 0x00000007ff047c19 */ /* 0x000fe20008011605 */
[----:B------:R-:W2:Y:S01]  /*61e0*/  LDC R24, c[0x0][0x144] ;  /* 0x00005100ff187b82 */ /* 0x000ea20000000800 */
[----:B------:R-:W-:Y:S01]  /*61f0*/  IADD3 R7, P1, RZ, -R8, RZ ;  /* 0x80000008ff077210 */ /* 0x000fe20007f3e0ff */
[----:B------:R-:W-:Y:S01]  /*6200*/  ULDC.64 UR8, c[0x0][0x640] ;  /* 0x0001900000087ab9 */ /* 0x000fe20000000a00 */
[----:B0-----:R-:W-:Y:S01]  /*6210*/  I2FP.F32.U32 R9, R15 ;  /* 0x0000000f00097245 */ /* 0x001fe20000201000 */
[----:B------:R-:W-:Y:S02]  /*6220*/  ULDC UR6, c[0x0][0x608] ;  /* 0x0001820000067ab9 */ /* 0x000fe40000000800 */
[----:B------:R-:W-:Y:S01]  /*6230*/  IMAD.X R4, RZ, RZ, ~R4, P1 ;  /* 0x000000ffff047224 */ /* 0x000fe200008e0e04 */
[----:B------:R-:W-:Y:S01]  /*6240*/  ISETP.NE.U32.AND P1, PT, RZ, UR8, PT ;  /* 0x00000008ff007c0c */ /* 0x000fe2000bf25070 */
[----:B------:R-:W0:Y:S02]  /*6250*/  LDC R21, c[0x0][0x148] ;  /* 0x00005200ff157b82 */ /* 0x000e240000000800 */
[----:B------:R-:W-:Y:S01]  /*6260*/  IMAD R6, R4, UR4, RZ ;  /* 0x0000000404067c24 */ /* 0x000fe2000f8e02ff */
[----:B------:R-:W-:Y:S01]  /*6270*/  ISETP.NE.AND.EX P1, PT, RZ, UR9, PT, P1 ;  /* 0x00000009ff007c0c */ /* 0x000fe2000bf25310 */
[----:B------:R-:W-:Y:S01]  /*6280*/  IMAD.WIDE.U32 R4, R7, UR4, R16 ;  /* 0x0000000407047c25 */ /* 0x000fe2000f8e0010 */
[----:B------:R-:W-:-:S03]  /*6290*/  ULDC UR4, c[0x0][0x150] ;  /* 0x0000540000047ab9 */ /* 0x000fc60000000800 */
[----:B------:R-:W-:Y:S02]  /*62a0*/  IMAD R7, R7, UR5, R6 ;  /* 0x0000000507077c24 */ /* 0x000fe4000f8e0206 */
[----:B------:R-:W-:Y:S01]  /*62b0*/  FMUL R6, R9, UR4 ;  /* 0x0000000409067c20 */ /* 0x000fe20008400000 */
[----:B------:R-:W-:Y:S01]  /*62c0*/  ULDC UR4, c[0x0][0x618] ;  /* 0x0001860000047ab9 */ /* 0x000fe20000000800 */
[----:B------:R-:W-:Y:S01]  /*62d0*/  ULDC UR5, c[0x0][0x154] ;  /* 0x0000550000057ab9 */ /* 0x000fe20000000800 */
[----:B------:R-:W-:-:S03]  /*62e0*/  IMAD.IADD R5, R5, 0x1, R7 ;  /* 0x0000000105057824 */ /* 0x000fc600078e0207 */
[----:B------:R-:W3:Y:S02]  /*62f0*/  F2I.U32.TRUNC.NTZ R6, R6 ;  /* 0x0000000600067305 */ /* 0x000ee4000020f000 */
[----:B------:R-:W-:Y:S02]  /*6300*/  SHF.R.U64 R9, R4, UR4, R5 ;  /* 0x0000000404097c19 */ /* 0x000fe40008001205 */
[----:B-1----:R-:W-:-:S05]  /*6310*/  I2FP.F32.U32 R4, R14 ;  /* 0x0000000e00047245 */ /* 0x002fca0000201000 */
[----:B------:R-:W-:Y:S01]  /*6320*/  FMUL R22, R4, UR5 ;  /* 0x0000000504167c20 */ /* 0x000fe20008400000 */
[----:B------:R-:W-:Y:S01]  /*6330*/  SHF.R.U32.HI R4, RZ, UR4, R5 ;  /* 0x00000004ff047c19 */ /* 0x000fe20008011605 */
[----:B------:R-:W-:-:S03]  /*6340*/  ULDC UR4, c[0x0][0x658] ;  /* 0x0001960000047ab9 */ /* 0x000fc60000000800 */
[--C-:B------:R-:W-:Y:S01]  /*6350*/  SHF.R.U64 R20, R9, UR6, R4.reuse ;  /* 0x0000000609147c19 */ /* 0x100fe20008001204 */
[----:B------:R-:W1:Y:S01]  /*6360*/  F2I.U32.TRUNC.NTZ R22, R22 ;  /* 0x0000001600167305 */ /* 0x000e62000020f000 */
[----:B------:R-:W-:Y:S01]  /*6370*/  SHF.R.U32.HI R5, RZ, UR6, R4 ;  /* 0x00000006ff057c19 */ /* 0x000fe20008011604 */
[----:B---3--:R-:W-:-:S03]  /*6380*/  IMAD.MOV R6, RZ, RZ, -R6 ;  /* 0x000000ffff067224 */ /* 0x008fc600078e0a06 */
[----:B------:R-:W-:Y:S01]  /*6390*/  SHF.R.U64 R19, R20, UR4, R5 ;  /* 0x0000000414137c19 */ /* 0x000fe20008001205 */
[----:B--2---:R-:W-:Y:S01]  /*63a0*/  IMAD R15, R24, R6, R15 ;  /* 0x00000006180f7224 */ /* 0x004fe200078e020f */
[----:B------:R-:W-:-:S03]  /*63b0*/  SHF.R.U32.HI R23, RZ, UR4, R5 ;  /* 0x00000004ff177c19 */ /* 0x000fc60008011605 */
[----:B------:R-:W-:Y:S02]  /*63c0*/  IMAD.MOV.U32 R4, RZ, RZ, R19 ;  /* 0x000000ffff047224 */ /* 0x000fe400078e0013 */
[----:B------:R-:W-:Y:S01]  /*63d0*/  IMAD.MOV.U32 R5, RZ, RZ, R23 ;  /* 0x000000ffff057224 */ /* 0x000fe200078e0017 */
[----:B-1----:R-:W-:Y:S06]  /*63e0*/  @!P1 BRA `(.L_x_109) ;  /* 0x0000000000289947 */ /* 0x002fec0003800000 */
[----:B------:R-:W-:Y:S02]  /*63f0*/  ULDC UR4, c[0x0][0x64c] ;  /* 0x0001930000047ab9 */ /* 0x000fe40000000800 */
[----:B------:R-:W-:-:S05]  /*6400*/  IADD3 R5, P1, R19, UR4, RZ ;  /* 0x0000000413057c10 */ /* 0x000fca000ff3e0ff */
[----:B------:R-:W-:-:S04]  /*6410*/  IMAD.X R23, RZ, RZ, R23, P1 ;  /* 0x000000ffff177224 */ /* 0x000fc800008e0617 */
[----:B------:R-:W-:-:S04]  /*6420*/  IMAD.WIDE.U32 R6, R23, UR8, RZ ;  /* 0x0000000817067c25 */ /* 0x000fc8000f8e00ff */
[----:B------:R-:W-:-:S04]  /*6430*/  IMAD.WIDE.U32 R6, P1, R5, UR9, R6 ;  /* 0x0000000905067c25 */ /* 0x000fc8000f820006 */
[----:B------:R-:W-:-:S04]  /*6440*/  IMAD.WIDE.U32 R4, R5, UR8, RZ ;  /* 0x0000000805047c25 */ /* 0x000fc8000f8e00ff */
[----:B------:R-:W-:Y:S01]  /*6450*/  IMAD.MOV.U32 R4, RZ, RZ, R7 ;  /* 0x000000ffff047224 */ /* 0x000fe200078e0007 */
[----:B------:R-:W-:Y:S01]  /*6460*/  IADD3 RZ, P3, R5, R6, RZ ;  /* 0x0000000605ff7210 */ /* 0x000fe20007f7e0ff */
[----:B------:R-:W-:-:S04]  /*6470*/  IMAD.X R5, RZ, RZ, RZ, P1 ;  /* 0x000000ffff057224 */ /* 0x000fc800008e06ff */
[----:B------:R-:W-:-:S08]  /*6480*/  IMAD.WIDE.U32.X R4, R23, UR9, R4, P3 ;  /* 0x0000000917047c25 */ /* 0x000fd000098e0404 */
.L_x_109:
[----:B------:R-:W-:Y:S01]  /*6490*/  ISETP.NE.AND P1, PT, R2, 0x1, PT ;  /* 0x000000010200780c */ /* 0x000fe20003f25270 */
[----:B------:R-:W-:Y:S01]  /*64a0*/  ULDC UR4, c[0x0][0x648] ;  /* 0x0001920000047ab9 */ /* 0x000fe20000000800 */
[----:B------:R-:W-:Y:S01]  /*64b0*/  LOP3.LUT R20, R20, UR29, RZ, 0xc0, !PT ;  /* 0x0000001d14147c12 */ /* 0x000fe2000f8ec0ff */
[----:B------:R-:W-:Y:S01]  /*64c0*/  IMAD.MOV R22, RZ, RZ, -R22 ;  /* 0x000000ffff167224 */ /* 0x000fe200078e0a16 */
[----:B------:R-:W-:Y:S01]  /*64d0*/  SHF.R.U64 R5, R4, UR4, R5 ;  /* 0x0000000404057c19 */ /* 0x000fe20008001205 */
[----:B------:R-:W-:Y:S01]  /*64e0*/  ULDC UR4, c[0x0][0x638] ;  /* 0x00018e0000047ab9 */ /* 0x000fe20000000800 */
[----:B------:R-:W-:Y:S01]  /*64f0*/  LOP3.LUT R6, R9, UR13, RZ, 0xc0, !PT ;  /* 0x0000000d09067c12 */ /* 0x000fe2000f8ec0ff */
[----:B------:R-:W-:Y:S02]  /*6500*/  ULDC UR5, c[0x0][0x610] ;  /* 0x0001840000057ab9 */ /* 0x000fe40000000800 */
[----:B------:R-:W-:Y:S02]  /*6510*/  IMAD.MOV R4, RZ, RZ, -R5 ;  /* 0x000000ffff047224 */ /* 0x000fe400078e0a05 */
[----:B------:R-:W-:-:S02]  /*6520*/  IMAD R20, R5, UR21, R20 ;  /* 0x0000001505147c24 */ /* 0x000fc4000f8e0214 */
[----:B0-----:R-:W-:Y:S02]  /*6530*/  @P1 IMAD R15, R21, R22, R14 ;  /* 0x00000016150f1224 */ /* 0x001fe400078e020e */
[----:B------:R-:W-:Y:S01]  /*6540*/  IMAD R19, R4, UR4, R19 ;  /* 0x0000000404137c24 */ /* 0x000fe2000f8e0213 */
[----:B------:R-:W-:Y:S01]  /*6550*/  ULDC UR4, c[0x0][0x600] ;  /* 0x0001800000047ab9 */ /* 0x000fe20000000800 */
[----:B------:R-:W-:Y:S02]  /*6560*/  IMAD R15, R20, UR5, R15 ;  /* 0x00000005140f7c24 */ /* 0x000fe4000f8e020f */
[----:B------:R-:W-:Y:S02]  /*6570*/  IMAD R6, R19, UR4, R6 ;  /* 0x0000000413067c24 */ /* 0x000fe4000f8e0206 */
[----:B------:R-:W-:-:S03]  /*6580*/  IMAD.MOV.U32 R4, RZ, RZ, 0x1 ;  /* 0x00000001ff047424 */ /* 0x000fc600078e00ff */
[----:B------:R-:W-:Y:S02]  /*6590*/  SEL R20, R6, R15, !P1 ;  /* 0x0000000f06147207 */ /* 0x000fe40004800000 */
[----:B------:R-:W-:-:S07]  /*65a0*/  SEL R19, R15, R6, !P1 ;  /* 0x000000060f137207 */ /* 0x000fce0004800000 */
.L_x_107:
[----:B------:R-:W-:Y:S05]  /*65b0*/  BSYNC B1 ;  /* 0x0000000000017941 */ /* 0x000fea0003800000 */
.L_x_106:
[----:B------:R-:W-:-:S13]  /*65c0*/  LOP3.LUT P1, RZ, R4, 0xff, RZ, 0xc0, !PT ;  /* 0x000000ff04ff7812 */ /* 0x000fda000782c0ff */
[----:B------:R-:W-:Y:S05]  /*65d0*/  @P1 BRA `(.L_x_110) ;  /* 0xfffffff000c01947 */ /* 0x000fea000383ffff */
[----:B------:R-:W-:Y:S05]  /*65e0*/  BSYNC B0 ;  /* 0x0000000000007941 */ /* 0x000fea0003800000 */
.L_x_98:
[----:B------:R-:W-:-:S03]  /*65f0*/  UMOV UR4, 0xffffffff ;  /* 0xffffffff00047882 */ /* 0x000fc60000000000 */
[----:B------:R-:W-:Y:S05]  /*6600*/  BRA.DIV UR4, `(.L_x_111) ;  /* 0x0000000204f47947 */ /* 0x000fea000b800000 */
[----:B------:R-:W-:-:S13]  /*6610*/  ELECT P6, URZ, PT ;  /* 0x00000000003f782f */ /* 0x000fda00038c0000 */
.L_x_124:
[----:B------:R-:W-:Y:S04]  /*6620*/  BSSY B0, `(.L_x_112) ;  /* 0x0000022000007945 */ /* 0x000fe80003800000 */
[----:B------:R-:W-:Y:S05]  /*6630*/  @!P6 BRA `(.L_x_113) ;  /* 0x000000000080e947 */ /* 0x000fea0003800000 */
[----:B------:R-:W-:-:S04]  /*6640*/  LOP3.LUT R18, R18, 0x2, RZ, 0xfc, !PT ;  /* 0x0000000212127812 */ /* 0x000fc800078efcff */
[----:B------:R-:W-:-:S13]  /*6650*/  ISETP.NE.AND P0, PT, R18, 0x3, PT ;  /* 0x000000031200780c */ /* 0x000fda0003f05270 */
[----:B------:R-:W-:Y:S05]  /*6660*/  @!P0 BRA `(.L_x_114) ;  /* 0x0000000000048947 */ /* 0x000fea0003800000 */
[----:B------:R-:W-:Y:S01]  /*6670*/  BPT.TRAP 0x1 ;  /* 0x000000040000795c */ /* 0x000fe20000300000 */
.L_x_114:
[----:B------:R-:W0:Y:S01]  /*6680*/  S2R R3, SR_CgaCtaId ;  /* 0x0000000000037919 */ /* 0x000e220000008800 */
[----:B------:R-:W-:-:S04]  /*6690*/  MOV R2, 0x400 ;  /* 0x0000040000027802 */ /* 0x000fc80000000f00 */
[----:B0-----:R-:W-:Y:S02]  /*66a0*/  LEA R3, R3, R2, 0x18 ;  /* 0x0000000203037211 */ /* 0x001fe400078ec0ff */
[----:B------:R-:W-:-:S03]  /*66b0*/  SHF.L.U32 R2, R0, 0x1f, RZ ;  /* 0x0000001f00027819 */ /* 0x000fc600000006ff */
[----:B------:R-:W-:-:S04]  /*66c0*/  VIADD R3, R3, 0x18 ;  /* 0x0000001803037836 */ /* 0x000fc80000000000 */
[C---:B------:R-:W-:Y:S02]  /*66d0*/  IMAD R7, R12.reuse, 0x8, R3 ;  /* 0x000000080c077824 */ /* 0x040fe400078e0203 */
[----:B------:R-:W-:Y:S02]  /*66e0*/  VIADD R12, R12, 0x1 ;  /* 0x000000010c0c7836 */ /* 0x000fe40000000000 */
[----:B------:R-:W0:Y:S03]  /*66f0*/  SYNCS.PHASECHK.TRANS64.TRYWAIT P0, [R7+URZ], R2 ;  /* 0x00000002070075a7 */ /* 0x000e26000800017f */
[----:B------:R-:W-:-:S04]  /*6700*/  ISETP.NE.AND P1, PT, R12, 0x3, PT ;  /* 0x000000030c00780c */ /* 0x000fc80003f25270 */
[----:B------:R-:W-:Y:S02]  /*6710*/  SEL R5, RZ, 0x1, P1 ;  /* 0x00000001ff057807 */ /* 0x000fe40000800000 */
[----:B------:R-:W-:Y:S02]  /*6720*/  SEL R12, R12, RZ, P1 ;  /* 0x000000ff0c0c7207 */ /* 0x000fe40000800000 */
[----:B------:R-:W-:-:S03]  /*6730*/  LOP3.LUT R5, R0, R5, RZ, 0x3c, !PT ;  /* 0x0000000500057212 */ /* 0x000fc600078e3cff */
[----:B------:R-:W-:Y:S01]  /*6740*/  IMAD R9, R12, 0x8, R3 ;  /* 0x000000080c097824 */ /* 0x000fe200078e0203 */
[----:B------:R-:W-:Y:S01]  /*6750*/  SHF.L.U32 R4, R5, 0x1f, RZ ;  /* 0x0000001f05047819 */ /* 0x000fe200000006ff */
[----:B0-----:R-:W-:Y:S06]  /*6760*/  @!P0 BRA `(.L_x_115) ;  /* 0x0000000000bc8947 */ /* 0x001fec0003800000 */
.L_x_125:
[----:B------:R-:W1:Y:S01]  /*6770*/  SYNCS.PHASECHK.TRANS64.TRYWAIT P0, [R9+URZ], R4 ;  /* 0x00000004090075a7 */ /* 0x000e62000800017f */
[----:B------:R-:W-:-:S05]  /*6780*/  VIADD R0, R12, 0x1 ;  /* 0x000000010c007836 */ /* 0x000fca0000000000 */
[----:B------:R-:W-:-:S04]  /*6790*/  ISETP.NE.AND P1, PT, R0, 0x3, PT ;  /* 0x000000030000780c */ /* 0x000fc80003f25270 */
[----:B0-----:R-:W-:Y:S02]  /*67a0*/  SEL R2, RZ, 0x1, P1 ;  /* 0x00000001ff027807 */ /* 0x001fe40000800000 */
[----:B------:R-:W-:Y:S02]  /*67b0*/  SEL R0, R0, RZ, P1 ;  /* 0x000000ff00007207 */ /* 0x000fe40000800000 */
[----:B------:R-:W-:Y:S01]  /*67c0*/  LOP3.LUT R2, R5, R2, RZ, 0x3c, !PT ;  /* 0x0000000205027212 */ /* 0x000fe200078e3cff */
[----:B-1----:R-:W-:Y:S06]  /*67d0*/  @!P0 BRA `(.L_x_116) ;  /* 0x0000000000b48947 */ /* 0x002fec0003800000 */
.L_x_126:
[----:B------:R-:W-:Y:S01]  /*67e0*/  IMAD R3, R0, 0x8, R3 ;  /* 0x0000000800037824 */ /* 0x000fe200078e0203 */
[----:B------:R-:W-:-:S07]  /*67f0*/  SHF.L.U32 R0, R2, 0x1f, RZ ;  /* 0x0000001f02007819 */ /* 0x000fce00000006ff */
.L_x_117:
[----:B-1----:R1:W2:Y:S02]  /*6800*/  SYNCS.PHASECHK.TRANS64.TRYWAIT P0, [R3+URZ], R0 ;  /* 0x00000000030075a7 */ /* 0x0022a4000800017f */
[----:B--2---:R-:W-:Y:S05]  /*6810*/  @!P0 NANOSLEEP.SYNCS 0x989680 ;  /* 0x009896800000895d */ /* 0x004fea0003900000 */
[----:B------:R-:W2:Y:S02]  /*6820*/  @!P0 SYNCS.PHASECHK.TRANS64 P0, [R3+URZ], R0 ;  /* 0x00000000030085a7 */ /* 0x000ea4000800007f */
[----:B--2---:R-:W-:Y:S05]  /*6830*/  @!P0 BRA `(.L_x_117) ;  /* 0xfffffffc00f08947 */ /* 0x004fea000383ffff */
.L_x_113:
[----:B------:R-:W-:Y:S05]  /*6840*/  BSYNC B0 ;  /* 0x0000000000007941 */ /* 0x000fea0003800000 */
.L_x_112:
[----:B------:R-:W-:Y:S05]  /*6850*/  EXIT ;  /* 0x000000000000794d */ /* 0x000fea0003800000 */
.L_x_17:
[----:B-1----:R1:W2:Y:S02]  /*6860*/  SYNCS.PHASECHK.TRANS64.TRYWAIT P1, [R3+URZ], R0 ;  /* 0x00000000030075a7 */ /* 0x0022a4000802017f */
[----:B--2---:R-:W-:Y:S05]  /*6870*/  @!P1 NANOSLEEP.SYNCS 0x989680 ;  /* 0x009896800000995d */ /* 0x004fea0003900000 */
[----:B------:R-:W2:Y:S02]  /*6880*/  @!P1 SYNCS.PHASECHK.TRANS64 P1, [R3+URZ], R0 ;  /* 0x00000000030095a7 */ /* 0x000ea4000802007f */
[----:B--2---:R-:W-:Y:S05]  /*6890*/  @!P1 BRA `(.L_x_17) ;  /* 0xfffffffc00f09947 */ /* 0x004fea000383ffff */
[----:B------:R-:W-:Y:S05]  /*68a0*/  BRA `(.L_x_16) ;  /* 0xffffffa800f87947 */ /* 0x000fea000383ffff */
.L_x_22:
[----:B-1----:R-:W-:-:S04]  /*68b0*/  IMAD.U32 R4, RZ, RZ, UR4 ;  /* 0x00000004ff047e24 */ /* 0x002fc8000f8e00ff */
[----:B------:R1:W2:Y:S03]  /*68c0*/  SYNCS.PHASECHK.TRANS64.TRYWAIT P1, [R4+URZ], R3 ;  /* 0x00000003040075a7 */ /* 0x0002a6000802017f */
[----:B--2---:R-:W-:Y:S05]  /*68d0*/  @!P1 NANOSLEEP.SYNCS 0x989680 ;  /* 0x009896800000995d */ /* 0x004fea0003900000 */
[----:B------:R-:W2:Y:S02]  /*68e0*/  @!P1 SYNCS.PHASECHK.TRANS64 P1, [R4+URZ], R3 ;  /* 0x00000003040095a7 */ /* 0x000ea4000802007f */
[----:B--2---:R-:W-:Y:S05]  /*68f0*/  @!P1 BRA `(.L_x_22) ;  /* 0xfffffffc00ec9947 */ /* 0x004fea000383ffff */
[----:B------:R-:W-:Y:S05]  /*6900*/  BRA `(.L_x_21) ;  /* 0xffffffb4001c7947 */ /* 0x000fea000383ffff */
.L_x_99:
[----:B------:R-:W-:Y:S01]  /*6910*/  BSSY B1, `(.L_x_118) ;  /* 0x0000006000017945 */ /* 0x000fe20003800000 */
[----:B------:R-:W-:-:S07]  /*6920*/  IMAD.MOV.U32 R15, RZ, RZ, -0x1 ;  /* 0xffffffffff0f7424 */ /* 0x000fce00078e00ff */
[----:B------:R-:W-:Y:S05]  /*6930*/  WARPSYNC.COLLECTIVE R15, `(.L_x_119) ;  /* 0x000000000f0c7348 */ /* 0x000fea0003c00000 */
[----:B------:R-:W-:Y:S02]  /*6940*/  ELECT P6, UR62, PT ;  /* 0x00000000003e782f */ /* 0x000fe400038c0000 */
[----:B------:R-:W-:Y:S01]  /*6950*/  MOV R14, UR62 ;  /* 0x0000003e000e7c02 */ /* 0x000fe20008000f00 */
[----:B------:R-:W-:Y:S10]  /*6960*/  ENDCOLLECTIVE ;  /* 0x000000000000791b */ /* 0x000ff40003800000 */
.L_x_119:
[----:B------:R-:W-:Y:S05]  /*6970*/  BSYNC B1 ;  /* 0x0000000000017941 */ /* 0x000fea0003800000 */
.L_x_118:
[----:B------:R-:W-:Y:S05]  /*6980*/  BRA `(.L_x_120) ;  /* 0xffffffec00e07947 */ /* 0x000fea000383ffff */
.L_x_102:
[----:B0-----:R0:W1:Y:S02]  /*6990*/  SYNCS.PHASECHK.TRANS64.TRYWAIT P1, [R14+URZ+0x18], R7 ;  /* 0x000018070e0075a7 */ /* 0x001064000802017f */
[----:B-1----:R-:W-:Y:S05]  /*69a0*/  @!P1 NANOSLEEP.SYNCS 0x989680 ;  /* 0x009896800000995d */ /* 0x002fea0003900000 */
[----:B------:R-:W1:Y:S02]  /*69b0*/  @!P1 SYNCS.PHASECHK.TRANS64 P1, [R14+URZ+0x18], R7 ;  /* 0x000018070e0095a7 */ /* 0x000e64000802007f */
[----:B-1----:R-:W-:Y:S05]  /*69c0*/  @!P1 BRA `(.L_x_102) ;  /* 0xfffffffc00f09947 */ /* 0x002fea000383ffff */
[----:B------:R-:W-:Y:S05]  /*69d0*/  BRA `(.L_x_121) ;  /* 0xfffffff000147947 */ /* 0x000fea000383ffff */
.L_x_111:
[----:B------:R-:W-:Y:S01]  /*69e0*/  BSSY B0, `(.L_x_122) ;  /* 0x0000006000007945 */ /* 0x000fe20003800000 */
[----:B------:R-:W-:-:S07]  /*69f0*/  IMAD.MOV.U32 R15, RZ, RZ, -0x1 ;  /* 0xffffffffff0f7424 */ /* 0x000fce00078e00ff */
[----:B------:R-:W-:Y:S05]  /*6a00*/  WARPSYNC.COLLECTIVE R15, `(.L_x_123) ;  /* 0x000000000f0c7348 */ /* 0x000fea0003c00000 */
[----:B------:R-:W-:Y:S02]  /*6a10*/  ELECT P6, UR62, PT ;  /* 0x00000000003e782f */ /* 0x000fe400038c0000 */
[----:B------:R-:W-:Y:S01]  /*6a20*/  MOV R14, UR62 ;  /* 0x0000003e000e7c02 */ /* 0x000fe20008000f00 */
[----:B------:R-:W-:Y:S10]  /*6a30*/  ENDCOLLECTIVE ;  /* 0x000000000000791b */ /* 0x000ff40003800000 */
.L_x_123:
[----:B------:R-:W-:Y:S05]  /*6a40*/  BSYNC B0 ;  /* 0x0000000000007941 */ /* 0x000fea0003800000 */
.L_x_122:
[----:B------:R-:W-:Y:S05]  /*6a50*/  BRA `(.L_x_124) ;  /* 0xfffffff800f07947 */ /* 0x000fea000383ffff */
.L_x_115:
[----:B0-----:R0:W1:Y:S02]  /*6a60*/  SYNCS.PHASECHK.TRANS64.TRYWAIT P0, [R7+URZ], R2 ;  /* 0x00000002070075a7 */ /* 0x001064000800017f */
[----:B-1----:R-:W-:Y:S05]  /*6a70*/  @!P0 NANOSLEEP.SYNCS 0x989680 ;  /* 0x009896800000895d */ /* 0x002fea0003900000 */
[----:B------:R-:W1:Y:S02]  /*6a80*/  @!P0 SYNCS.PHASECHK.TRANS64 P0, [R7+URZ], R2 ;  /* 0x00000002070085a7 */ /* 0x000e64000800007f */
[----:B-1----:R-:W-:Y:S05]  /*6a90*/  @!P0 BRA `(.L_x_115) ;  /* 0xfffffffc00f08947 */ /* 0x002fea000383ffff */
[----:B------:R-:W-:Y:S05]  /*6aa0*/  BRA `(.L_x_125) ;  /* 0xfffffffc00307947 */ /* 0x000fea000383ffff */
.L_x_116:
[----:B0-----:R0:W1:Y:S02]  /*6ab0*/  SYNCS.PHASECHK.TRANS64.TRYWAIT P0, [R9+URZ], R4 ;  /* 0x00000004090075a7 */ /* 0x001064000800017f */
[----:B-1----:R-:W-:Y:S05]  /*6ac0*/  @!P0 NANOSLEEP.SYNCS 0x989680 ;  /* 0x009896800000895d */ /* 0x002fea0003900000 */
[----:B------:R-:W1:Y:S02]  /*6ad0*/  @!P0 SYNCS.PHASECHK.TRANS64 P0, [R9+URZ], R4 ;  /* 0x00000004090085a7 */ /* 0x000e64000800007f */
[----:B-1----:R-:W-:Y:S05]  /*6ae0*/  @!P0 BRA `(.L_x_116) ;  /* 0xfffffffc00f08947 */ /* 0x002fea000383ffff */
[----:B------:R-:W-:Y:S05]  /*6af0*/  BRA `(.L_x_126) ;  /* 0xfffffffc00387947 */ /* 0x000fea000383ffff */
.L_x_127:
[----:B------:R-:W-:-:S00]  /*6b00*/  BRA `(.L_x_127) ;  /* 0xfffffffc00fc7947 */ /* 0x000fc0000383ffff */
[----:B------:R-:W-:-:S00]  /*6b10*/  NOP ;  /* 0x0000000000007918 */ /* 0x000fc00000000000 */
        /* <DEDUP_REMOVED lines=14> */
.L_x_128:


//--------------------- .nv.global.init           --------------------------
	.section	.nv.global.init,"aw",@progbits
.nv.global.init:
	.type		$str$22,@object
	.size		$str$22,($str$23 - $str$22)
$str$22:
        /*0000*/ 	.byte	0x6b, 0x5f, 0x74, 0x69, 0x6c, 0x65, 0x5f, 0x63, 0x6f, 0x75, 0x6e, 0x74, 0x20, 0x3e, 0x3d, 0x20
        /*0010*/ 	.byte	0x31, 0x00
	.type		$str$23,@object
	.size		$str$23,(__unnamed_1 - $str$23)
$str$23:
        /*0012*/ 	.byte	0x2f, 0x74, 0x6d, 0x70, 0x2f, 0x63, 0x75, 0x74, 0x6c, 0x61, 0x73, 0x73, 0x5f, 0x73, 0x77, 0x65
        /*0022*/ 	.byte	0x65, 0x70, 0x5f, 0x73, 0x72, 0x63, 0x2f, 0x69, 0x6e, 0x63, 0x6c, 0x75, 0x64, 0x65, 0x2f, 0x63
        /*0032*/ 	.byte	0x75, 0x74, 0x6c, 0x61, 0x73, 0x73, 0x2f, 0x67, 0x65, 0x6d, 0x6d, 0x2f, 0x63, 0x6f, 0x6c, 0x6c
        /*0042*/ 	.byte	0x65, 0x63, 0x74, 0x69, 0x76, 0x65, 0x2f, 0x73, 0x6d, 0x39, 0x30, 0x5f, 0x6d, 0x6d, 0x61, 0x5f
        /*0052*/ 	.byte	0x74, 0x6d, 0x61, 0x5f, 0x67, 0x6d, 0x6d, 0x61, 0x5f, 0x73, 0x73, 0x5f, 0x77, 0x61, 0x72, 0x70
        /*0062*/ 	.byte	0x73, 0x70, 0x65, 0x63, 0x69, 0x61, 0x6c, 0x69, 0x7a, 0x65, 0x64, 0x2e, 0x68, 0x70, 0x70, 0x00
	.type		__unnamed_1,@object
	.size		__unnamed_1,(.L_0 - __unnamed_1)
__unnamed_1:
        /*0072*/ 	.byte	0x76, 0x6f, 0x69, 0x64, 0x20, 0x63, 0x75, 0x74, 0x6c, 0x61, 0x73, 0x73, 0x3a, 0x3a, 0x67, 0x65
        /* <DEDUP_REMOVED lines=176> */
        /*0b82*/ 	.byte	0x65, 0x3a, 0x3a, 0x69, 0x64, 0x65, 0x6e, 0x74, 0x69, 0x74, 0x79, 0x5d, 0x00
.L_0:


//--------------------- .nv.shared._ZN7cutlass13device_kernelINS_4gemm6kernel13GemmUniversalIN4cute5tupleIJiiiiEEENS1_10collective13CollectiveMmaINS1_34MainloopSm90TmaGmmaWarpSpecializedILi3ENS5_IJNS4_1CILi1EEESB_SB_EEENS1_35KernelTmaWarpSpecializedCooperativeEEENS5_IJNSA_ILi128EEENSA_ILi64EEESF_EEENS_10tfloat32_tENS5_IJlSB_lEEESI_SJ_NS4_8TiledMMAINS4_8MMA_AtomIJNS4_4SM904GMMA29MMA_64x64x8_F32TF32TF32_SS_TNILNSN_7ScaleInE1ELSP_1EEEEEENS4_6LayoutINS5_IJNSA_ILi2EEESB_SB_EEENS5_IJSB_NSA_ILi0EEESV_EEEEENS5_IJNS4_10UnderscoreESY_SY_EEEEENS4_13SM90_TMA_LOADENS4_14ComposedLayoutINS4_7SwizzleILi3ELi4ELi3EEENS4_18smem_ptr_flag_bitsILi32EEENSS_INS5_IJNSA_ILi8EEENSA_ILi32EEEEEENS5_IJS18_SB_EEEEEEEvNS4_8identityES11_S1C_vS1D_EENS_8epilogue10collective6detail29Sm90TmaWarpSpecializedAdapterINS1G_15DefaultEpilogueISI_SJ_SJ_NS1F_6thread17LinearCombinationISI_Li1EffLNS1K_9ScaleType4KindE0ELNS_15FloatRoundStyleE2ESI_EENS1_15EpilogueDefaultEEEEEvvEEEEvNT_6ParamsE --------------------------
	.section	.nv.shared._ZN7cutlass13device_kernelINS_4gemm6kernel13GemmUniversalIN4cute5tupleIJiiiiEEENS1_10collective13CollectiveMmaINS1_34MainloopSm90TmaGmmaWarpSpecializedILi3ENS5_IJNS4_1CILi1EEESB_SB_EEENS1_35KernelTmaWarpSpecializedCooperativeEEENS5_IJNSA_ILi128EEENSA_ILi64EEESF_EEENS_10tfloat32_tENS5_IJlSB_lEEESI_SJ_NS4_8TiledMMAINS4_8MMA_AtomIJNS4_4SM904GMMA29MMA_64x64x8_F32TF32TF32_SS_TNILNSN_7ScaleInE1ELSP_1EEEEEENS4_6LayoutINS5_IJNSA_ILi2EEESB_SB_EEENS5_IJSB_NSA_ILi0EEESV_EEEEENS5_IJNS4_10UnderscoreESY_SY_EEEEENS4_13SM90_TMA_LOADENS4_14ComposedLayoutINS4_7SwizzleILi3ELi4ELi3EEENS4_18smem_ptr_flag_bitsILi32EEENSS_INS5_IJNSA_ILi8EEENSA_ILi32EEEEEENS5_IJS18_SB_EEEEEEEvNS4_8identityES11_S1C_vS1D_EENS_8epilogue10collective6detail29Sm90TmaWarpSpecializedAdapterINS1G_15DefaultEpilogueISI_SJ_SJ_NS1F_6thread17LinearCombinationISI_Li1EffLNS1K_9ScaleType4KindE0ELNS_15FloatRoundStyleE2ESI_EENS1_15EpilogueDefaultEEEEEvvEEEEvNT_6ParamsE,"aw",@nobits
	.sectionflags	@""
	.align	16
	.zero		1024


//--------------------- .nv.shared.reserved.0     --------------------------
	.section	.nv.shared.reserved.0,"aw",@nobits
	.weak		__nv_reservedSMEM_offset_0_alias
	.size		__nv_reservedSMEM_offset_0_alias, 0, 0
	.other		__nv_reservedSMEM_offset_0_alias,@"STO_CUDA_RESERVED_SHARED STV_DEFAULT"
__nv_reservedSMEM_offset_0_alias:
	.zero		0


//--------------------- .nv.global                --------------------------
	.section	.nv.global,"aw",@nobits
.nv.global:
	.type		_ZN40_INTERNAL_cd954f56_4_k_cu_d2933628_293004cute1_E,@object
	.size		_ZN40_INTERNAL_cd954f56_4_k_cu_d2933628_293004cute1_E,(_ZN40_INTERNAL_cd954f56_4_k_cu_d2933628_293004cuda3std3__45__cpo6cbeginE - _ZN40_INTERNAL_cd954f56_4_k_cu_d2933628_293004cute1_E)
_ZN40_INTERNAL_cd954f56_4_k_cu_d2933628_293004cute1_E:
	.zero		1
	.type		_ZN40_INTERNAL_cd954f56_4_k_cu_d2933628_293004cuda3std3__45__cpo6cbeginE,@object
	.size		_ZN40_INTERNAL_cd954f56_4_k_cu_d2933628_293004cuda3std3__45__cpo6cbeginE,(_ZN40_INTERNAL_cd954f56_4_k_cu_d2933628_293004cuda3std3__48in_placeE - _ZN40_INTERNAL_cd954f56_4_k_cu_d2933628_293004cuda3std3__45__cpo6cbeginE)
_ZN40_INTERNAL_cd954f56_4_k_cu_d2933628_293004cuda3std3__45__cpo6cbeginE:
	.zero		1
	.type		_ZN40_INTERNAL_cd954f56_4_k_cu_d2933628_293004cuda3std3__48in_placeE,@object
	.size		_ZN40_INTERNAL_cd954f56_4_k_cu_d2933628_293004cuda3std3__48in_placeE,(_ZN40_INTERNAL_cd954f56_4_k_cu_d2933628_293004cuda3std6ranges3__45__cpo9iter_moveE - _ZN40_INTERNAL_cd954f56_4_k_cu_d2933628_293004cuda3std3__48in_placeE)
_ZN40_INTERNAL_cd954f56_4_k_cu_d2933628_293004cuda3std3__48in_placeE:
	.zero		1
	.type		_ZN40_INTERNAL_cd954f56_4_k_cu_d2933628_293004cuda3std6ranges3__45__cpo9iter_moveE,@object
	.size		_ZN40_INTERNAL_cd954f56_4_k_cu_d2933628_293004cuda3std6ranges3__45__cpo9iter_moveE,(_ZN40_INTERNAL_cd954f56_4_k_cu_d2933628_293004cuda3std3__45__cpo5beginE - _ZN40_INTERNAL_cd954f56_4_k_cu_d2933628_293004cuda3std6ranges3__45__cpo9iter_moveE)
_ZN40_INTERNAL_cd954f56_4_k_cu_d2933628_293004cuda3std6ranges3__45__cpo9iter_moveE:
	.zero		1
	.type		_ZN40_INTERNAL_cd954f56_4_k_cu_d2933628_293004cuda3std3__45__cpo5beginE,@object
	.size		_ZN40_INTERNAL_cd954f56_4_k_cu_d2933628_293004cuda3std3__45__cpo5beginE,(_ZN40_INTERNAL_cd954f56_4_k_cu_d2933628_293004cuda3std3__442_GLOBAL__N__cd954f56_4_k_cu_d2933628_293006ignoreE - _ZN40_INTERNAL_cd954f56_4_k_cu_d2933628_293004cuda3std3__45__cpo5beginE)
_ZN40_INTERNAL_cd954f56_4_k_cu_d2933628_293004cuda3std3__45__cpo5beginE:
	.zero		1
	.type		_ZN40_INTERNAL_cd954f56_4_k_cu_d2933628_293004cuda3std3__442_GLOBAL__N__cd954f56_4_k_cu_d2933628_293006ignoreE,@object
	.size		_ZN40_INTERNAL_cd954f56_4_k_cu_d2933628_293004cuda3std3__442_GLOBAL__N__cd954f56_4_k_cu_d2933628_293006ignoreE,(_ZN40_INTERNAL_cd954f56_4_k_cu_d2933628_293004cute7productE - _ZN40_INTERNAL_cd954f56_4_k_cu_d2933628_293004cuda3std3__442_GLOBAL__N__cd954f56_4_k_cu_d2933628_293006ignoreE)
_ZN40_INTERNAL_cd954f56_4_k_cu_d2933628_293004cuda3std3__442_GLOBAL__N__cd954f56_4_k_cu_d2933628_293006ignoreE:
	.zero		1
	.type		_ZN40_INTERNAL_cd954f56_4_k_cu_d2933628_293004cute7productE,@object
	.size		_ZN40_INTERNAL_cd954f56_4_k_cu_d2933628_293004cute7productE,(_ZN40_INTERNAL_cd954f56_4_k_cu_d2933628_293004cuda3std3__45__cpo3endE - _ZN40_INTERNAL_cd954f56_4_k_cu_d2933628_293004cute7productE)
_ZN40_INTERNAL_cd954f56_4_k_cu_d2933628_293004cute7productE:
	.zero		1
	.type		_ZN40_INTERNAL_cd954f56_4_k_cu_d2933628_293004cuda3std3__45__cpo3endE,@object
	.size		_ZN40_INTERNAL_cd954f56_4_k_cu_d2933628_293004cuda3std3__45__cpo3endE,(_ZN40_INTERNAL_cd954f56_4_k_cu_d2933628_293004cuda3std3__419piecewise_constructE - _ZN40_INTERNAL_cd954f56_4_k_cu_d2933628_293004cuda3std3__45__cpo3endE)
_ZN40_INTERNAL_cd954f56_4_k_cu_d2933628_293004cuda3std3__45__cpo3endE:
	.zero		1
	.type		_ZN40_INTERNAL_cd954f56_4_k_cu_d2933628_293004cuda3std3__419piecewise_constructE,@object
	.size		_ZN40_INTERNAL_cd954f56_4_k_cu_d2933628_293004cuda3std3__419piecewise_constructE,(_ZN40_INTERNAL_cd954f56_4_k_cu_d2933628_293004cuda3std3__45__cpo4cendE - _ZN40_INTERNAL_cd954f56_4_k_cu_d2933628_293004cuda3std3__419piecewise_constructE)
_ZN40_INTERNAL_cd954f56_4_k_cu_d2933628_293004cuda3std3__419piecewise_constructE:
	.zero		1
	.type		_ZN40_INTERNAL_cd954f56_4_k_cu_d2933628_293004cuda3std3__45__cpo4cendE,@object
	.size		_ZN40_INTERNAL_cd954f56_4_k_cu_d2933628_293004cuda3std3__45__cpo4cendE,(_ZN40_INTERNAL_cd954f56_4_k_cu_d2933628_293004cuda3std6ranges3__45__cpo4swapE - _ZN40_INTERNAL_cd954f56_4_k_cu_d2933628_293004cuda3std3__45__cpo4cendE)
_ZN40_INTERNAL_cd954f56_4_k_cu_d2933628_293004cuda3std3__45__cpo4cendE:
	.zero		1
	.type		_ZN40_INTERNAL_cd954f56_4_k_cu_d2933628_293004cuda3std6ranges3__45__cpo4swapE,@object
	.size		_ZN40_INTERNAL_cd954f56_4_k_cu_d2933628_293004cuda3std6ranges3__45__cpo4swapE,(.L_8 - _ZN40_INTERNAL_cd954f56_4_k_cu_d2933628_293004cuda3std6ranges3__45__cpo4swapE)
_ZN40_INTERNAL_cd954f56_4_k_cu_d2933628_293004cuda3std6ranges3__45__cpo4swapE:
	.zero		1
.L_8:


//--------------------- .nv.constant0._ZN7cutlass13device_kernelINS_4gemm6kernel13GemmUniversalIN4cute5tupleIJiiiiEEENS1_10collective13CollectiveMmaINS1_34MainloopSm90TmaGmmaWarpSpecializedILi3ENS5_IJNS4_1CILi1EEESB_SB_EEENS1_35KernelTmaWarpSpecializedCooperativeEEENS5_IJNSA_ILi128EEENSA_ILi64EEESF_EEENS_10tfloat32_tENS5_IJlSB_lEEESI_SJ_NS4_8TiledMMAINS4_8MMA_AtomIJNS4_4SM904GMMA29MMA_64x64x8_F32TF32TF32_SS_TNILNSN_7ScaleInE1ELSP_1EEEEEENS4_6LayoutINS5_IJNSA_ILi2EEESB_SB_EEENS5_IJSB_NSA_ILi0EEESV_EEEEENS5_IJNS4_10UnderscoreESY_SY_EEEEENS4_13SM90_TMA_LOADENS4_14ComposedLayoutINS4_7SwizzleILi3ELi4ELi3EEENS4_18smem_ptr_flag_bitsILi32EEENSS_INS5_IJNSA_ILi8EEENSA_ILi32EEEEEENS5_IJS18_SB_EEEEEEEvNS4_8identityES11_S1C_vS1D_EENS_8epilogue10collective6detail29Sm90TmaWarpSpecializedAdapterINS1G_15DefaultEpilogueISI_SJ_SJ_NS1F_6thread17LinearCombinationISI_Li1EffLNS1K_9ScaleType4KindE0ELNS_15FloatRoundStyleE2ESI_EENS1_15EpilogueDefaultEEEEEvvEEEEvNT_6ParamsE --------------------------
	.section	.nv.constant0._ZN7cutlass13device_kernelINS_4gemm6kernel13GemmUniversalIN4cute5tupleIJiiiiEEENS1_10collective13CollectiveMmaINS1_34MainloopSm90TmaGmmaWarpSpecializedILi3ENS5_IJNS4_1CILi1EEESB_SB_EEENS1_35KernelTmaWarpSpecializedCooperativeEEENS5_IJNSA_ILi128EEENSA_ILi64EEESF_EEENS_10tfloat32_tENS5_IJlSB_lEEESI_SJ_NS4_8TiledMMAINS4_8MMA_AtomIJNS4_4SM904GMMA29MMA_64x64x8_F32TF32TF32_SS_TNILNSN_7ScaleInE1ELSP_1EEEEEENS4_6LayoutINS5_IJNSA_ILi2EEESB_SB_EEENS5_IJSB_NSA_ILi0EEESV_EEEEENS5_IJNS4_10UnderscoreESY_SY_EEEEENS4_13SM90_TMA_LOADENS4_14ComposedLayoutINS4_7SwizzleILi3ELi4ELi3EEENS4_18smem_ptr_flag_bitsILi32EEENSS_INS5_IJNSA_ILi8EEENSA_ILi32EEEEEENS5_IJS18_SB_EEEEEEEvNS4_8identityES11_S1C_vS1D_EENS_8epilogue10collective6detail29Sm90TmaWarpSpecializedAdapterINS1G_15DefaultEpilogueISI_SJ_SJ_NS1F_6thread17LinearCombinationISI_Li1EffLNS1K_9ScaleType4KindE0ELNS_15FloatRoundStyleE2ESI_EENS1_15EpilogueDefaultEEEEEvvEEEEvNT_6ParamsE,"a",@progbits
	.sectionflags	@""
	.align	4
.nv.constant0._ZN7cutlass13device_kernelINS_4gemm6kernel13GemmUniversalIN4cute5tupleIJiiiiEEENS1_10collective13CollectiveMmaINS1_34MainloopSm90TmaGmmaWarpSpecializedILi3ENS5_IJNS4_1CILi1EEESB_SB_EEENS1_35KernelTmaWarpSpecializedCooperativeEEENS5_IJNSA_ILi128EEENSA_ILi64EEESF_EEENS_10tfloat32_tENS5_IJlSB_lEEESI_SJ_NS4_8TiledMMAINS4_8MMA_AtomIJNS4_4SM904GMMA29MMA_64x64x8_F32TF32TF32_SS_TNILNSN_7ScaleInE1ELSP_1EEEEEENS4_6LayoutINS5_IJNSA_ILi2EEESB_SB_EEENS5_IJSB_NSA_ILi0EEESV_EEEEENS5_IJNS4_10UnderscoreESY_SY_EEEEENS4_13SM90_TMA_LOADENS4_14ComposedLayoutINS4_7SwizzleILi3ELi4ELi3EEENS4_18smem_ptr_flag_bitsILi32EEENSS_INS5_IJNSA_ILi8EEENSA_ILi32EEEEEENS5_IJS18_SB_EEEEEEEvNS4_8identityES11_S1C_vS1D_EENS_8epilogue10collective6detail29Sm90TmaWarpSpecializedAdapterINS1G_15DefaultEpilogueISI_SJ_SJ_NS1F_6thread17LinearCombinationISI_Li1EffLNS1K_9ScaleType4KindE0ELNS_15FloatRoundStyleE2ESI_EENS1_15EpilogueDefaultEEEEEvvEEEEvNT_6ParamsE:
	.zero		1664


//--------------------- SYMBOLS --------------------------

	.type		.nv.reservedSmem.offset0,@object
	.size		.nv.reservedSmem.offset0,0x4
	.type		__assertfail,@function
